	.headerflags	@"EF_CUDA_TEXMODE_UNIFIED EF_CUDA_64BIT_ADDRESS EF_CUDA_ACCELERATORS EF_CUDA_SM90 EF_CUDA_VIRTUAL_SM(EF_CUDA_SM90)"
	.elftype	@"ET_EXEC"


//--------------------- .nv.info                  --------------------------
	.section	.nv.info,"",@"SHT_CUDA_INFO"
	.align	4


	//----- nvinfo : EIATTR_REGCOUNT
	.align		4
        /*0000*/ 	.byte	0x04, 0x2f
        /*0002*/ 	.short	(.L_5 - .L_4)
	.align		4
.L_4:
        /*0004*/ 	.word	index@(triton_red_fused__to_copy_add_embedding_mean_mul_pow_rsqrt_0)
        /*0008*/ 	.word	0x00000020


	//----- nvinfo : EIATTR_MIN_STACK_SIZE
	.align		4
.L_5:
        /*000c*/ 	.byte	0x04, 0x12
        /*000e*/ 	.short	(.L_7 - .L_6)
	.align		4
.L_6:
        /*0010*/ 	.word	index@(triton_red_fused__to_copy_add_embedding_mean_mul_pow_rsqrt_0)
        /*0014*/ 	.word	0x00000000


	//----- nvinfo : EIATTR_FRAME_SIZE
	.align		4
.L_7:
        /*0018*/ 	.byte	0x04, 0x11
        /*001a*/ 	.short	(.L_9 - .L_8)
	.align		4
.L_8:
        /*001c*/ 	.word	index@(triton_red_fused__to_copy_add_embedding_mean_mul_pow_rsqrt_0)
        /*0020*/ 	.word	0x00000000


	//----- nvinfo : EIATTR_MIN_STACK_SIZE
	.align		4
.L_9:
        /*0024*/ 	.byte	0x04, 0x12
        /*0026*/ 	.short	(.L_11 - .L_10)
	.align		4
.L_10:
        /*0028*/ 	.word	index@(triton_red_fused__to_copy_add_embedding_mean_mul_pow_rsqrt_0)
        /*002c*/ 	.word	0x00000000
.L_11:


//--------------------- .nv.info.triton_red_fused__to_copy_add_embedding_mean_mul_pow_rsqrt_0 --------------------------
	.section	.nv.info.triton_red_fused__to_copy_add_embedding_mean_mul_pow_rsqrt_0,"",@"SHT_CUDA_INFO"
	.sectionflags	@""
	.align	4


	//----- nvinfo : EIATTR_CUDA_API_VERSION
	.align		4
        /*0000*/ 	.byte	0x04, 0x37
        /*0002*/ 	.short	(.L_13 - .L_12)
.L_12:
        /*0004*/ 	.word	0x0000007c


	//----- nvinfo : EIATTR_KPARAM_INFO
	.align		4
.L_13:
        /*0008*/ 	.byte	0x04, 0x17
        /*000a*/ 	.short	(.L_15 - .L_14)
.L_14:
        /*000c*/ 	.word	0x00000000
        /*0010*/ 	.short	0x0008
        /*0012*/ 	.short	0x0038
        /*0014*/ 	.byte	0x00, 0xf4, 0x21, 0x00


	//----- nvinfo : EIATTR_KPARAM_INFO
	.align		4
.L_15:
        /*0018*/ 	.byte	0x04, 0x17
        /*001a*/ 	.short	(.L_17 - .L_16)
.L_16:
        /*001c*/ 	.word	0x00000000
        /*0020*/ 	.short	0x0007
        /*0022*/ 	.short	0x0034
        /*0024*/ 	.byte	0x00, 0xf0, 0x11, 0x00


	//----- nvinfo : EIATTR_KPARAM_INFO
	.align		4
.L_17:
        /*0028*/ 	.byte	0x04, 0x17
        /*002a*/ 	.short	(.L_19 - .L_18)
.L_18:
        /*002c*/ 	.word	0x00000000
        /*0030*/ 	.short	0x0006
        /*0032*/ 	.short	0x0030
        /*0034*/ 	.byte	0x00, 0xf0, 0x11, 0x00


	//----- nvinfo : EIATTR_KPARAM_INFO
	.align		4
.L_19:
        /*0038*/ 	.byte	0x04, 0x17
        /*003a*/ 	.short	(.L_21 - .L_20)
.L_20:
        /*003c*/ 	.word	0x00000000
        /*0040*/ 	.short	0x0005
        /*0042*/ 	.short	0x0028
        /*0044*/ 	.byte	0x00, 0xf4, 0x21, 0x00


	//----- nvinfo : EIATTR_KPARAM_INFO
	.align		4
.L_21:
        /*0048*/ 	.byte	0x04, 0x17
        /*004a*/ 	.short	(.L_23 - .L_22)
.L_22:
        /*004c*/ 	.word	0x00000000
        /*0050*/ 	.short	0x0004
        /*0052*/ 	.short	0x0020
        /*0054*/ 	.byte	0x00, 0xf4, 0x21, 0x00


	//----- nvinfo : EIATTR_KPARAM_INFO
	.align		4
.L_23:
        /*0058*/ 	.byte	0x04, 0x17
        /*005a*/ 	.short	(.L_25 - .L_24)
.L_24:
        /*005c*/ 	.word	0x00000000
        /*0060*/ 	.short	0x0003
        /*0062*/ 	.short	0x0018
        /*0064*/ 	.byte	0x00, 0xf4, 0x21, 0x00


	//----- nvinfo : EIATTR_KPARAM_INFO
	.align		4
.L_25:
        /*0068*/ 	.byte	0x04, 0x17
        /*006a*/ 	.short	(.L_27 - .L_26)
.L_26:
        /*006c*/ 	.word	0x00000000
        /*0070*/ 	.short	0x0002
        /*0072*/ 	.short	0x0010
        /*0074*/ 	.byte	0x00, 0xf4, 0x21, 0x00


	//----- nvinfo : EIATTR_KPARAM_INFO
	.align		4
.L_27:
        /*0078*/ 	.byte	0x04, 0x17
        /*007a*/ 	.short	(.L_29 - .L_28)
.L_28:
        /*007c*/ 	.word	0x00000000
        /*0080*/ 	.short	0x0001
        /*0082*/ 	.short	0x0008
        /*0084*/ 	.byte	0x00, 0xf4, 0x21, 0x00


	//----- nvinfo : EIATTR_KPARAM_INFO
	.align		4
.L_29:
        /*0088*/ 	.byte	0x04, 0x17
        /*008a*/ 	.short	(.L_31 - .L_30)
.L_30:
        /*008c*/ 	.word	0x00000000
        /*0090*/ 	.short	0x0000
        /*0092*/ 	.short	0x0000
        /*0094*/ 	.byte	0x00, 0xf4, 0x21, 0x00


	//----- nvinfo : EIATTR_SPARSE_MMA_MASK
	.align		4
.L_31:
        /*0098*/ 	.byte	0x03, 0x50
        /*009a*/ 	.short	0x0000


	//----- nvinfo : EIATTR_MAXREG_COUNT
	.align		4
        /*009c*/ 	.byte	0x03, 0x1b
        /*009e*/ 	.short	0x0080


	//----- nvinfo : EIATTR_EXTERNS
	.align		4
        /*00a0*/ 	.byte	0x04, 0x0f
        /*00a2*/ 	.short	(.L_33 - .L_32)


	//   ....[0]....
	.align		4
.L_32:
        /*00a4*/ 	.word	index@(__assertfail)


	//----- nvinfo : EIATTR_COOP_GROUP_MASK_REGIDS
	.align		4
.L_33:
        /*00a8*/ 	.byte	0x04, 0x29
        /*00aa*/ 	.short	(.L_35 - .L_34)


	//   ....[0]....
.L_34:
        /*00ac*/ 	.word	0xffffffff


	//   ....[1]....
        /*00b0*/ 	.word	0xffffffff


	//   ....[2]....
        /*00b4*/ 	.word	0xffffffff


	//   ....[3]....
        /*00b8*/ 	.word	0xffffffff


	//   ....[4]....
        /*00bc*/ 	.word	0xffffffff


	//   ....[5]....
        /*00c0*/ 	.word	0xffffffff


	//----- nvinfo : EIATTR_COOP_GROUP_INSTR_OFFSETS
	.align		4
.L_35:
        /*00c4*/ 	.byte	0x04, 0x28
        /*00c6*/ 	.short	(.L_37 - .L_36)


	//   ....[0]....
.L_36:
        /*00c8*/ 	.word	0x00001570


	//   ....[1]....
        /*00cc*/ 	.word	0x000015a0


	//   ....[2]....
        /*00d0*/ 	.word	0x000015d0


	//   ....[3]....
        /*00d4*/ 	.word	0x00001600


	//   ....[4]....
        /*00d8*/ 	.word	0x00001640


	//   ....[5]....
        /*00dc*/ 	.word	0x000016d0


	//----- nvinfo : EIATTR_SYSCALL_OFFSETS
	.align		4
.L_37:
        /*00e0*/ 	.byte	0x04, 0x46
        /*00e2*/ 	.short	(.L_39 - .L_38)


	//   ....[0]....
.L_38:
        /*00e4*/ 	.word	0x00001cb0


	//----- nvinfo : EIATTR_EXIT_INSTR_OFFSETS
	.align		4
.L_39:
        /*00e8*/ 	.byte	0x04, 0x1c
        /*00ea*/ 	.short	(.L_41 - .L_40)


	//   ....[0]....
.L_40:
        /*00ec*/ 	.word	0x00001bb0


	//----- nvinfo : EIATTR_REQNTID
	.align		4
.L_41:
        /*00f0*/ 	.byte	0x04, 0x10
        /*00f2*/ 	.short	(.L_43 - .L_42)
.L_42:
        /*00f4*/ 	.word	0x00000200
        /*00f8*/ 	.word	0x00000001
        /*00fc*/ 	.word	0x00000001


	//----- nvinfo : EIATTR_CBANK_PARAM_SIZE
	.align		4
.L_43:
        /*0100*/ 	.byte	0x03, 0x19
        /*0102*/ 	.short	0x0040


	//----- nvinfo : EIATTR_PARAM_CBANK
	.align		4
        /*0104*/ 	.byte	0x04, 0x0a
        /*0106*/ 	.short	(.L_45 - .L_44)
	.align		4
.L_44:
        /*0108*/ 	.word	index@(.nv.constant0.triton_red_fused__to_copy_add_embedding_mean_mul_pow_rsqrt_0)
        /*010c*/ 	.short	0x0210
        /*010e*/ 	.short	0x0040


	//----- nvinfo : EIATTR_SW_WAR
	.align		4
.L_45:
        /*0110*/ 	.byte	0x04, 0x36
        /*0112*/ 	.short	(.L_47 - .L_46)
.L_46:
        /*0114*/ 	.word	0x00000008
.L_47:


//--------------------- .nv.callgraph             --------------------------
	.section	.nv.callgraph,"",@"SHT_CUDA_CALLGRAPH"
	.align	4
	.sectionentsize	8
	.align		4
        /*0000*/ 	.word	0x00000000
	.align		4
        /*0004*/ 	.word	0xffffffff
	.align		4
        /*0008*/ 	.word	index@(triton_red_fused__to_copy_add_embedding_mean_mul_pow_rsqrt_0)
	.align		4
        /*000c*/ 	.word	index@(__assertfail)
	.align		4
        /*0010*/ 	.word	0x00000000
	.align		4
        /*0014*/ 	.word	0xfffffffe
	.align		4
        /*0018*/ 	.word	0x00000000
	.align		4
        /*001c*/ 	.word	0xfffffffd
	.align		4
        /*0020*/ 	.word	0x00000000
	.align		4
        /*0024*/ 	.word	0xfffffffc


//--------------------- .nv.constant4             --------------------------
	.section	.nv.constant4,"a",@progbits
	.align	8
	.align		8
.nv.constant4:
        /*0000*/ 	.dword	__assertfail
	.align		8
        /*0008*/ 	.dword	assertFunc_0
	.align		8
        /*0010*/ 	.dword	assertFile_0
	.align		8
        /*0018*/ 	.dword	assertMessage_0
	.align		8
        /*0020*/ 	.dword	_$_str


//--------------------- .text.triton_red_fused__to_copy_add_embedding_mean_mul_pow_rsqrt_0 --------------------------
	.section	.text.triton_red_fused__to_copy_add_embedding_mean_mul_pow_rsqrt_0,"ax",@progbits
	.sectionflags	@"SHF_BARRIERS=1"
	.align	128
        .global         triton_red_fused__to_copy_add_embedding_mean_mul_pow_rsqrt_0
        .type           triton_red_fused__to_copy_add_embedding_mean_mul_pow_rsqrt_0,@function
        .size           triton_red_fused__to_copy_add_embedding_mean_mul_pow_rsqrt_0,(.L_x_4 - triton_red_fused__to_copy_add_embedding_mean_mul_pow_rsqrt_0)
        .other          triton_red_fused__to_copy_add_embedding_mean_mul_pow_rsqrt_0,@"STO_CUDA_ENTRY STV_DEFAULT"
triton_red_fused__to_copy_add_embedding_mean_mul_pow_rsqrt_0:
.text.triton_red_fused__to_copy_add_embedding_mean_mul_pow_rsqrt_0:
[----:B------:R-:W0:Y:S02]  /*0000*/  LDC R1, c[0x0][0x28] ;  /* 0x00000a00ff017b82 */ /* 0x000e240000000800 */
[----:B------:R-:W1:Y:S01]  /*0010*/  S2R R3, SR_CTAID.X ;  /* 0x0000000000037919 */ /* 0x000e620000002500 */
[----:B------:R-:W2:Y:S01]  /*0020*/  LDC.64 R18, c[0x0][0x218] ;  /* 0x00008600ff127b82 */ /* 0x000ea20000000a00 */
[----:B------:R-:W-:Y:S01]  /*0030*/  ULDC UR8, c[0x0][0x240] ;  /* 0x0000900000087ab9 */ /* 0x000fe20000000800 */
[----:B------:R-:W-:Y:S01]  /*0040*/  CS2R R6, SRZ ;  /* 0x0000000000067805 */ /* 0x000fe2000001ff00 */
[----:B------:R-:W-:Y:S01]  /*0050*/  ULDC.64 UR6, c[0x0][0x208] ;  /* 0x0000820000067ab9 */ /* 0x000fe20000000a00 */
[----:B-1----:R-:W-:-:S04]  /*0060*/  SHF.L.U32 R3, R3, 0x3, RZ ;  /* 0x0000000303037819 */ /* 0x002fc800000006ff */
[----:B------:R-:W-:-:S04]  /*0070*/  IADD3 R24, R3, 0x4, RZ ;  /* 0x0000000403187810 */ /* 0x000fc80007ffe0ff */
[C---:B------:R-:W-:Y:S01]  /*0080*/  ISETP.GE.AND P0, PT, R24.reuse, UR8, PT ;  /* 0x0000000818007c0c */ /* 0x040fe2000bf06270 */
[----:B--2---:R-:W-:Y:S01]  /*0090*/  IMAD.WIDE R8, R24, 0x8, R18 ;  /* 0x0000000818087825 */ /* 0x004fe200078e0212 */
[----:B------:R-:W-:Y:S02]  /*00a0*/  IADD3 R2, R3, 0x5, RZ ;  /* 0x0000000503027810 */ /* 0x000fe40007ffe0ff */
[----:B------:R-:W-:-:S04]  /*00b0*/  IADD3 R4, R3, 0x6, RZ ;  /* 0x0000000603047810 */ /* 0x000fc80007ffe0ff */
[----:B------:R-:W-:-:S05]  /*00c0*/  ISETP.GE.AND P1, PT, R4, UR8, PT ;  /* 0x0000000804007c0c */ /* 0x000fca000bf26270 */
[----:B------:R1:W2:Y:S01]  /*00d0*/  @!P0 LDG.E.EL.64 R6, desc[UR6][R8.64] ;  /* 0x0000000608068981 */ /* 0x0002a2000c2e1b00 */
[C---:B------:R-:W-:Y:S02]  /*00e0*/  ISETP.GE.AND P0, PT, R2.reuse, UR8, PT ;  /* 0x0000000802007c0c */ /* 0x040fe4000bf06270 */
[----:B------:R-:W-:Y:S01]  /*00f0*/  CS2R R12, SRZ ;  /* 0x00000000000c7805 */ /* 0x000fe2000001ff00 */
[----:B------:R-:W-:Y:S01]  /*0100*/  IMAD.WIDE R10, R2, 0x8, R18 ;  /* 0x00000008020a7825 */ /* 0x000fe200078e0212 */
[----:B------:R-:W-:-:S03]  /*0110*/  CS2R R22, SRZ ;  /* 0x0000000000167805 */ /* 0x000fc6000001ff00 */
[----:B------:R-:W-:-:S05]  /*0120*/  IMAD.WIDE R14, R4, 0x8, R18 ;  /* 0x00000008040e7825 */ /* 0x000fca00078e0212 */
[----:B------:R-:W3:Y:S04]  /*0130*/  @!P1 LDG.E.EL.64 R22, desc[UR6][R14.64] ;  /* 0x000000060e169981 */ /* 0x000ee8000c2e1b00 */
[----:B------:R4:W5:Y:S01]  /*0140*/  @!P0 LDG.E.EL.64 R12, desc[UR6][R10.64] ;  /* 0x000000060a0c8981 */ /* 0x000962000c2e1b00 */
[----:B------:R-:W-:-:S04]  /*0150*/  IADD3 R5, R3, 0x7, RZ ;  /* 0x0000000703057810 */ /* 0x000fc80007ffe0ff */
[C---:B------:R-:W-:Y:S02]  /*0160*/  ISETP.GE.AND P0, PT, R5.reuse, UR8, PT ;  /* 0x0000000805007c0c */ /* 0x040fe4000bf06270 */
[----:B-1----:R-:W-:Y:S01]  /*0170*/  CS2R R8, SRZ ;  /* 0x0000000000087805 */ /* 0x002fe2000001ff00 */
[----:B------:R-:W-:Y:S01]  /*0180*/  IMAD.WIDE R16, R5, 0x8, R18 ;  /* 0x0000000805107825 */ /* 0x000fe200078e0212 */
[----:B------:R-:W-:-:S09]  /*0190*/  ISETP.GE.AND P5, PT, R3, UR8, PT ;  /* 0x0000000803007c0c */ /* 0x000fd2000bfa6270 */
[----:B------:R5:W5:Y:S01]  /*01a0*/  @!P0 LDG.E.EL.64 R8, desc[UR6][R16.64] ;  /* 0x0000000610088981 */ /* 0x000b62000c2e1b00 */
[----:B------:R-:W-:Y:S02]  /*01b0*/  IADD3 R28, R3, 0x1, RZ ;  /* 0x00000001031c7810 */ /* 0x000fe40007ffe0ff */
[----:B----4-:R-:W-:Y:S02]  /*01c0*/  CS2R R10, SRZ ;  /* 0x00000000000a7805 */ /* 0x010fe4000001ff00 */
[----:B------:R-:W-:Y:S02]  /*01d0*/  IADD3 R27, R3, 0x2, RZ ;  /* 0x00000002031b7810 */ /* 0x000fe40007ffe0ff */
[----:B------:R-:W-:Y:S02]  /*01e0*/  ISETP.GE.AND P3, PT, R28, UR8, PT ;  /* 0x000000081c007c0c */ /* 0x000fe4000bf66270 */
[----:B------:R-:W-:Y:S02]  /*01f0*/  ISETP.GE.AND P2, PT, R27, UR8, PT ;  /* 0x000000081b007c0c */ /* 0x000fe4000bf46270 */
[----:B--2---:R-:W-:-:S02]  /*0200*/  IADD3 R21, P1, R6, 0x1f500, RZ ;  /* 0x0001f50006157810 */ /* 0x004fc40007f3e0ff */
[----:B------:R-:W-:-:S03]  /*0210*/  ISETP.GE.AND P0, PT, R7, RZ, PT ;  /* 0x000000ff0700720c */ /* 0x000fc60003f06270 */
[----:B------:R-:W-:Y:S01]  /*0220*/  IMAD.X R25, RZ, RZ, R7, P1 ;  /* 0x000000ffff197224 */ /* 0x000fe200008e0607 */
[----:B------:R-:W-:Y:S01]  /*0230*/  SEL R0, R21, R6, !P0 ;  /* 0x0000000615007207 */ /* 0x000fe20004000000 */
[----:B------:R-:W-:-:S03]  /*0240*/  IMAD.WIDE R20, R3, 0x8, R18 ;  /* 0x0000000803147825 */ /* 0x000fc600078e0212 */
[----:B------:R-:W-:Y:S02]  /*0250*/  SEL R6, R25, R7, !P0 ;  /* 0x0000000719067207 */ /* 0x000fe40004000000 */
[----:B---3--:R-:W-:Y:S01]  /*0260*/  IADD3 R7, P6, R22, 0x1f500, RZ ;  /* 0x0001f50016077810 */ /* 0x008fe20007fde0ff */
[----:B------:R-:W2:Y:S01]  /*0270*/  @!P5 LDG.E.EL.64 R10, desc[UR6][R20.64] ;  /* 0x00000006140ad981 */ /* 0x000ea2000c2e1b00 */
[----:B-----5:R-:W-:-:S04]  /*0280*/  IADD3 R17, P4, R12, 0x1f500, RZ ;  /* 0x0001f5000c117810 */ /* 0x020fc80007f9e0ff */
[----:B------:R-:W-:Y:S02]  /*0290*/  IADD3.X R25, RZ, R13, RZ, P4, !PT ;  /* 0x0000000dff197210 */ /* 0x000fe400027fe4ff */
[----:B------:R-:W-:Y:S01]  /*02a0*/  ISETP.GE.AND P4, PT, R13, RZ, PT ;  /* 0x000000ff0d00720c */ /* 0x000fe20003f86270 */
[----:B------:R-:W-:Y:S01]  /*02b0*/  IMAD.X R15, RZ, RZ, R23, P6 ;  /* 0x000000ffff0f7224 */ /* 0x000fe200030e0617 */
[----:B------:R-:W-:Y:S02]  /*02c0*/  ISETP.GT.U32.AND P0, PT, R0, 0x1f4ff, PT ;  /* 0x0001f4ff0000780c */ /* 0x000fe40003f04070 */
[----:B------:R-:W-:Y:S02]  /*02d0*/  ISETP.GE.AND P6, PT, R23, RZ, PT ;  /* 0x000000ff1700720c */ /* 0x000fe40003fc6270 */
[----:B------:R-:W-:Y:S02]  /*02e0*/  SEL R0, R17, R12, !P4 ;  /* 0x0000000c11007207 */ /* 0x000fe40006000000 */
[----:B------:R-:W-:-:S02]  /*02f0*/  SEL R25, R25, R13, !P4 ;  /* 0x0000000d19197207 */ /* 0x000fc40006000000 */
[----:B------:R-:W-:Y:S02]  /*0300*/  CS2R R12, SRZ ;  /* 0x00000000000c7805 */ /* 0x000fe4000001ff00 */
[----:B------:R-:W-:Y:S02]  /*0310*/  SEL R7, R7, R22, !P6 ;  /* 0x0000001607077207 */ /* 0x000fe40007000000 */
[----:B------:R-:W-:Y:S02]  /*0320*/  ISETP.GT.U32.AND.EX P0, PT, R6, RZ, PT, P0 ;  /* 0x000000ff0600720c */ /* 0x000fe40003f04100 */
[----:B------:R-:W-:Y:S02]  /*0330*/  SEL R22, R15, R23, !P6 ;  /* 0x000000170f167207 */ /* 0x000fe40007000000 */
[----:B------:R-:W-:Y:S02]  /*0340*/  CS2R R14, SRZ ;  /* 0x00000000000e7805 */ /* 0x000fe4000001ff00 */
[----:B------:R-:W-:Y:S01]  /*0350*/  IADD3 R6, R3, 0x3, RZ ;  /* 0x0000000303067810 */ /* 0x000fe20007ffe0ff */
[----:B------:R-:W3:Y:S03]  /*0360*/  @!P3 LDG.E.EL.64 R12, desc[UR6][R20.64+0x8] ;  /* 0x00000806140cb981 */ /* 0x000ee6000c2e1b00 */
[----:B------:R-:W-:Y:S01]  /*0370*/  ISETP.GE.AND P1, PT, R6, UR8, PT ;  /* 0x0000000806007c0c */ /* 0x000fe2000bf26270 */
[----:B------:R-:W4:Y:S01]  /*0380*/  @!P2 LDG.E.EL.64 R14, desc[UR6][R20.64+0x10] ;  /* 0x00001006140ea981 */ /* 0x000f22000c2e1b00 */
[----:B------:R-:W-:-:S11]  /*0390*/  CS2R R16, SRZ ;  /* 0x0000000000107805 */ /* 0x000fd6000001ff00 */
[----:B------:R1:W4:Y:S02]  /*03a0*/  @!P1 LDG.E.EL.64 R16, desc[UR6][R20.64+0x18] ;  /* 0x0000180614109981 */ /* 0x000324000c2e1b00 */
[----:B-1----:R-:W1:Y:S01]  /*03b0*/  S2R R20, SR_TID.X ;  /* 0x0000000000147919 */ /* 0x002e620000002100 */
[----:B------:R-:W-:Y:S02]  /*03c0*/  IADD3 R23, P2, R8, 0x1f500, RZ ;  /* 0x0001f50008177810 */ /* 0x000fe40007f5e0ff */
[----:B------:R-:W-:-:S04]  /*03d0*/  ISETP.GE.AND P1, PT, R9, RZ, PT ;  /* 0x000000ff0900720c */ /* 0x000fc80003f26270 */
[----:B------:R-:W-:Y:S02]  /*03e0*/  SEL R23, R23, R8, !P1 ;  /* 0x0000000817177207 */ /* 0x000fe40004800000 */
[----:B------:R-:W-:-:S04]  /*03f0*/  IADD3.X R29, RZ, R9, RZ, P2, !PT ;  /* 0x00000009ff1d7210 */ /* 0x000fc800017fe4ff */
[----:B------:R-:W-:Y:S02]  /*0400*/  SEL R26, R29, R9, !P1 ;  /* 0x000000091d1a7207 */ /* 0x000fe40004800000 */
[----:B------:R-:W-:Y:S02]  /*0410*/  ISETP.GT.U32.AND P1, PT, R0, 0x1f4ff, PT ;  /* 0x0001f4ff0000780c */ /* 0x000fe40003f24070 */
[----:B-1----:R-:W-:-:S04]  /*0420*/  SHF.R.U32.HI R8, RZ, 0x6, R20 ;  /* 0x00000006ff087819 */ /* 0x002fc80000011614 */
[----:B------:R-:W-:-:S04]  /*0430*/  SGXT.U32 R21, R8, 0x3 ;  /* 0x000000030815781a */ /* 0x000fc80000000000 */
[----:B------:R-:W-:-:S04]  /*0440*/  LOP3.LUT R0, R21, R3, RZ, 0xfc, !PT ;  /* 0x0000000315007212 */ /* 0x000fc800078efcff */
[C---:B------:R-:W-:Y:S02]  /*0450*/  ISETP.GE.AND P5, PT, R0.reuse, UR8, PT ;  /* 0x0000000800007c0c */ /* 0x040fe4000bfa6270 */
[----:B------:R-:W-:Y:S02]  /*0460*/  ISETP.GT.U32.AND.EX P1, PT, R25, RZ, PT, P1 ;  /* 0x000000ff1900720c */ /* 0x000fe40003f24110 */
[----:B------:R-:W-:Y:S01]  /*0470*/  CS2R R8, SRZ ;  /* 0x0000000000087805 */ /* 0x000fe2000001ff00 */
[----:B------:R-:W-:Y:S01]  /*0480*/  IMAD.WIDE R18, R0, 0x8, R18 ;  /* 0x0000000800127825 */ /* 0x000fe200078e0212 */
[----:B------:R-:W-:Y:S02]  /*0490*/  ISETP.LT.AND P0, PT, R24, UR8, P0 ;  /* 0x0000000818007c0c */ /* 0x000fe40008701270 */
[----:B------:R-:W-:Y:S02]  /*04a0*/  ISETP.LT.AND P2, PT, R2, UR8, P1 ;  /* 0x0000000802007c0c */ /* 0x000fe40008f41270 */
[----:B------:R-:W-:-:S02]  /*04b0*/  ISETP.GT.U32.AND P1, PT, R7, 0x1f4ff, PT ;  /* 0x0001f4ff0700780c */ /* 0x000fc40003f24070 */
[----:B------:R-:W-:Y:S01]  /*04c0*/  SEL R2, RZ, 0x1, !P0 ;  /* 0x00000001ff027807 */ /* 0x000fe20004000000 */
[----:B------:R3:W5:Y:S01]  /*04d0*/  @!P5 LDG.E.EL.64 R8, desc[UR6][R18.64] ;  /* 0x000000061208d981 */ /* 0x000762000c2e1b00 */
[----:B------:R-:W-:-:S04]  /*04e0*/  ISETP.GT.U32.AND.EX P1, PT, R22, RZ, PT, P1 ;  /* 0x000000ff1600720c */ /* 0x000fc80003f24110 */
[----:B------:R-:W-:Y:S02]  /*04f0*/  ISETP.LT.AND P1, PT, R4, UR8, P1 ;  /* 0x0000000804007c0c */ /* 0x000fe40008f21270 */
[----:B--2---:R-:W-:Y:S02]  /*0500*/  IADD3 R25, P4, R10, 0x1f500, RZ ;  /* 0x0001f5000a197810 */ /* 0x004fe40007f9e0ff */
[----:B------:R-:W-:Y:S02]  /*0510*/  ISETP.GE.AND P3, PT, R11, RZ, PT ;  /* 0x000000ff0b00720c */ /* 0x000fe40003f66270 */
[----:B------:R-:W-:Y:S02]  /*0520*/  IADD3.X R29, RZ, R11, RZ, P4, !PT ;  /* 0x0000000bff1d7210 */ /* 0x000fe400027fe4ff */
[----:B------:R-:W-:Y:S02]  /*0530*/  SEL R7, R25, R10, !P3 ;  /* 0x0000000a19077207 */ /* 0x000fe40005800000 */
[----:B------:R-:W-:-:S02]  /*0540*/  SEL R10, R29, R11, !P3 ;  /* 0x0000000b1d0a7207 */ /* 0x000fc40005800000 */
[----:B------:R-:W-:-:S04]  /*0550*/  SEL R11, RZ, 0x1fffe, !P2 ;  /* 0x0001fffeff0b7807 */ /* 0x000fc80005000000 */
[----:B------:R-:W-:Y:S02]  /*0560*/  IADD3 R2, R2, R11, RZ ;  /* 0x0000000b02027210 */ /* 0x000fe40007ffe0ff */
[----:B---3--:R-:W-:Y:S02]  /*0570*/  IADD3 R19, P2, R12, 0x1f500, RZ ;  /* 0x0001f5000c137810 */ /* 0x008fe40007f5e0ff */
[----:B------:R-:W-:-:S04]  /*0580*/  ISETP.GE.AND P0, PT, R13, RZ, PT ;  /* 0x000000ff0d00720c */ /* 0x000fc80003f06270 */
[----:B------:R-:W-:Y:S02]  /*0590*/  SEL R11, R19, R12, !P0 ;  /* 0x0000000c130b7207 */ /* 0x000fe40004000000 */
[----:B----4-:R-:W-:Y:S02]  /*05a0*/  IADD3 R19, P4, R14, 0x1f500, RZ ;  /* 0x0001f5000e137810 */ /* 0x010fe40007f9e0ff */
[----:B------:R-:W-:Y:S02]  /*05b0*/  IADD3.X R25, RZ, R13, RZ, P2, !PT ;  /* 0x0000000dff197210 */ /* 0x000fe400017fe4ff */
[----:B------:R-:W-:Y:S01]  /*05c0*/  ISETP.GT.U32.AND P2, PT, R11, 0x1f4ff, PT ;  /* 0x0001f4ff0b00780c */ /* 0x000fe20003f44070 */
[----:B------:R-:W-:Y:S01]  /*05d0*/  IMAD.X R11, RZ, RZ, R15, P4 ;  /* 0x000000ffff0b7224 */ /* 0x000fe200020e060f */
[----:B------:R-:W-:Y:S02]  /*05e0*/  ISETP.GE.AND P3, PT, R15, RZ, PT ;  /* 0x000000ff0f00720c */ /* 0x000fe40003f66270 */
[----:B------:R-:W-:-:S02]  /*05f0*/  SEL R12, R25, R13, !P0 ;  /* 0x0000000d190c7207 */ /* 0x000fc40004000000 */
[----:B------:R-:W-:Y:S02]  /*0600*/  ISETP.GT.U32.AND P0, PT, R7, 0x1f4ff, PT ;  /* 0x0001f4ff0700780c */ /* 0x000fe40003f04070 */
[----:B------:R-:W-:Y:S02]  /*0610*/  SEL R7, R19, R14, !P3 ;  /* 0x0000000e13077207 */ /* 0x000fe40005800000 */
[----:B------:R-:W-:Y:S02]  /*0620*/  SEL R14, R11, R15, !P3 ;  /* 0x0000000f0b0e7207 */ /* 0x000fe40005800000 */
[----:B------:R-:W-:Y:S02]  /*0630*/  IADD3 R11, P3, R16, 0x1f500, RZ ;  /* 0x0001f500100b7810 */ /* 0x000fe40007f7e0ff */
[----:B------:R-:W-:Y:S02]  /*0640*/  ISETP.GE.AND P4, PT, R17, RZ, PT ;  /* 0x000000ff1100720c */ /* 0x000fe40003f86270 */
[----:B------:R-:W-:-:S02]  /*0650*/  IADD3.X R13, RZ, R17, RZ, P3, !PT ;  /* 0x00000011ff0d7210 */ /* 0x000fc40001ffe4ff */
[----:B------:R-:W-:Y:S02]  /*0660*/  ISETP.GT.U32.AND.EX P2, PT, R12, RZ, PT, P2 ;  /* 0x000000ff0c00720c */ /* 0x000fe40003f44120 */
[----:B------:R-:W-:Y:S02]  /*0670*/  ISETP.GT.U32.AND.EX P6, PT, R10, RZ, PT, P0 ;  /* 0x000000ff0a00720c */ /* 0x000fe40003fc4100 */
[----:B------:R-:W-:Y:S02]  /*0680*/  SEL R4, R11, R16, !P4 ;  /* 0x000000100b047207 */ /* 0x000fe40006000000 */
[----:B------:R-:W-:Y:S02]  /*0690*/  SEL R16, R13, R17, !P4 ;  /* 0x000000110d107207 */ /* 0x000fe40006000000 */
[----:B------:R-:W-:Y:S02]  /*06a0*/  ISETP.LT.AND P0, PT, R28, UR8, P2 ;  /* 0x000000081c007c0c */ /* 0x000fe40009701270 */
[----:B------:R-:W-:-:S02]  /*06b0*/  ISETP.LT.AND P6, PT, R3, UR8, P6 ;  /* 0x0000000803007c0c */ /* 0x000fc4000b7c1270 */
[----:B------:R-:W-:Y:S02]  /*06c0*/  ISETP.GT.U32.AND P3, PT, R7, 0x1f4ff, PT ;  /* 0x0001f4ff0700780c */ /* 0x000fe40003f64070 */
[----:B------:R-:W-:Y:S02]  /*06d0*/  ISETP.GT.U32.AND P4, PT, R4, 0x1f4ff, PT ;  /* 0x0001f4ff0400780c */ /* 0x000fe40003f84070 */
[----:B------:R-:W-:Y:S02]  /*06e0*/  ISETP.GT.U32.AND P2, PT, R23, 0x1f4ff, PT ;  /* 0x0001f4ff1700780c */ /* 0x000fe40003f44070 */
[----:B------:R-:W-:Y:S02]  /*06f0*/  SEL R4, RZ, 0x1, !P6 ;  /* 0x00000001ff047807 */ /* 0x000fe40007000000 */
[----:B------:R-:W-:Y:S02]  /*0700*/  ISETP.GT.U32.AND.EX P3, PT, R14, RZ, PT, P3 ;  /* 0x000000ff0e00720c */ /* 0x000fe40003f64130 */
[----:B------:R-:W-:-:S02]  /*0710*/  ISETP.GT.U32.AND.EX P4, PT, R16, RZ, PT, P4 ;  /* 0x000000ff1000720c */ /* 0x000fc40003f84140 */
[----:B------:R-:W-:Y:S02]  /*0720*/  SEL R7, RZ, 0x1fffe, !P0 ;  /* 0x0001fffeff077807 */ /* 0x000fe40004000000 */
[----:B------:R-:W-:Y:S02]  /*0730*/  ISETP.GT.U32.AND.EX P2, PT, R26, RZ, PT, P2 ;  /* 0x000000ff1a00720c */ /* 0x000fe40003f44120 */
[----:B------:R-:W-:Y:S02]  /*0740*/  ISETP.LT.AND P3, PT, R27, UR8, P3 ;  /* 0x000000081b007c0c */ /* 0x000fe40009f61270 */
[----:B------:R-:W-:Y:S02]  /*0750*/  ISETP.LT.AND P4, PT, R6, UR8, P4 ;  /* 0x0000000806007c0c */ /* 0x000fe4000a781270 */
[----:B------:R-:W-:Y:S02]  /*0760*/  IADD3 R7, R4, R7, RZ ;  /* 0x0000000704077210 */ /* 0x000fe40007ffe0ff */
[----:B------:R-:W-:-:S02]  /*0770*/  ISETP.LT.AND P2, PT, R5, UR8, P2 ;  /* 0x0000000805007c0c */ /* 0x000fc40009741270 */
[----:B------:R-:W-:Y:S02]  /*0780*/  SEL R4, RZ, 0x4, !P3 ;  /* 0x00000004ff047807 */ /* 0x000fe40005800000 */
[----:B------:R-:W-:Y:S02]  /*0790*/  SEL R5, RZ, 0x7fff8, !P4 ;  /* 0x0007fff8ff057807 */ /* 0x000fe40006000000 */
[----:B------:R-:W-:Y:S02]  /*07a0*/  LOP3.LUT R7, R7, 0x3, RZ, 0xc0, !PT ;  /* 0x0000000307077812 */ /* 0x000fe400078ec0ff */
[----:B------:R-:W-:Y:S02]  /*07b0*/  SEL R6, RZ, 0x4, !P1 ;  /* 0x00000004ff067807 */ /* 0x000fe40004800000 */
[----:B------:R-:W-:Y:S02]  /*07c0*/  SEL R11, RZ, 0x7fff8, !P2 ;  /* 0x0007fff8ff0b7807 */ /* 0x000fe40005000000 */
[----:B------:R-:W-:-:S02]  /*07d0*/  LOP3.LUT R2, R2, 0x3, RZ, 0xc0, !PT ;  /* 0x0000000302027812 */ /* 0x000fc400078ec0ff */
[----:B------:R-:W-:Y:S02]  /*07e0*/  IADD3 R4, R7, R5, R4 ;  /* 0x0000000507047210 */ /* 0x000fe40007ffe004 */
[----:B------:R-:W-:Y:S02]  /*07f0*/  IADD3 R11, R2, R11, R6 ;  /* 0x0000000b020b7210 */ /* 0x000fe40007ffe006 */
[----:B------:R-:W-:-:S04]  /*0800*/  LOP3.LUT R4, R4, 0xf, RZ, 0xc0, !PT ;  /* 0x0000000f04047812 */ /* 0x000fc800078ec0ff */
[----:B------:R-:W-:-:S04]  /*0810*/  LEA R4, R11, R4, 0x4 ;  /* 0x000000040b047211 */ /* 0x000fc800078e20ff */
[----:B------:R-:W-:-:S13]  /*0820*/  LOP3.LUT P0, RZ, R4, 0xff, RZ, 0xc0, !PT ;  /* 0x000000ff04ff7812 */ /* 0x000fda000780c0ff */
[----:B------:R-:W-:Y:S05]  /*0830*/  @P0 BRA `(.L_x_0) ;  /* 0x0000001000e00947 */ /* 0x000fea0003800000 */
[C---:B-----5:R-:W-:Y:S01]  /*0840*/  SHF.L.U32 R7, R8.reuse, 0xc, RZ ;  /* 0x0000000c08077819 */ /* 0x060fe200000006ff */
[----:B------:R-:W-:Y:S01]  /*0850*/  BAR.SYNC.DEFER_BLOCKING 0x0 ;  /* 0x0000000000007b1d */ /* 0x000fe20000010000 */
[----:B------:R-:W-:Y:S02]  /*0860*/  SHF.L.U64.HI R6, R8, 0xc, R9 ;  /* 0x0000000c08067819 */ /* 0x000fe40000010209 */
[----:B------:R-:W-:Y:S02]  /*0870*/  CS2R R10, SRZ ;  /* 0x00000000000a7805 */ /* 0x000fe4000001ff00 */
[----:B------:R-:W-:Y:S02]  /*0880*/  IADD3 R4, P1, R7, 0x1f500000, RZ ;  /* 0x1f50000007047810 */ /* 0x000fe40007f3e0ff */
[----:B------:R-:W-:Y:S01]  /*0890*/  ISETP.GE.AND P0, PT, R9, RZ, PT ;  /* 0x000000ff0900720c */ /* 0x000fe20003f06270 */
[----:B------:R-:W-:Y:S01]  /*08a0*/  ULDC.64 UR4, c[0x0][0x220] ;  /* 0x0000880000047ab9 */ /* 0x000fe20000000a00 */
[----:B------:R-:W-:Y:S01]  /*08b0*/  SHF.L.U32 R22, R20, 0x3, RZ ;  /* 0x0000000314167819 */ /* 0x000fe200000006ff */
[----:B------:R-:W-:Y:S01]  /*08c0*/  IMAD.X R5, RZ, RZ, R6, P1 ;  /* 0x000000ffff057224 */ /* 0x000fe200008e0606 */
[----:B------:R-:W-:-:S02]  /*08d0*/  SEL R4, R4, R7, !P0 ;  /* 0x0000000704047207 */ /* 0x000fc40004000000 */
[----:B------:R-:W-:Y:S02]  /*08e0*/  CS2R R8, SRZ ;  /* 0x0000000000087805 */ /* 0x000fe4000001ff00 */
[----:B------:R-:W-:Y:S02]  /*08f0*/  LOP3.LUT R22, R22, 0x1f8, RZ, 0xc0, !PT ;  /* 0x000001f816167812 */ /* 0x000fe400078ec0ff */
[----:B------:R-:W-:Y:S02]  /*0900*/  SEL R5, R5, R6, !P0 ;  /* 0x0000000605057207 */ /* 0x000fe40004000000 */
[----:B------:R-:W-:-:S04]  /*0910*/  LEA R6, P0, R4, UR4, 0x1 ;  /* 0x0000000404067c11 */ /* 0x000fc8000f8008ff */
[----:B------:R-:W-:Y:S02]  /*0920*/  LEA.HI.X R7, R4, UR5, R5, 0x1, P0 ;  /* 0x0000000504077c11 */ /* 0x000fe400080f0c05 */
[----:B------:R-:W1:Y:S01]  /*0930*/  LDC.64 R4, c[0x0][0x230] ;  /* 0x00008c00ff047b82 */ /* 0x000e620000000a00 */
[----:B------:R-:W-:-:S05]  /*0940*/  IMAD.WIDE.U32 R6, R22, 0x2, R6 ;  /* 0x0000000216067825 */ /* 0x000fca00078e0006 */
[----:B------:R-:W2:Y:S01]  /*0950*/  @!P5 LDG.E.EF.128 R8, desc[UR6][R6.64] ;  /* 0x000000060608d981 */ /* 0x000ea2000c0e1d00 */
[----:B------:R-:W-:Y:S02]  /*0960*/  LEA R0, R0, R22, 0xc ;  /* 0x0000001600007211 */ /* 0x000fe400078e60ff */
[----:B------:R-:W-:Y:S02]  /*0970*/  CS2R R12, SRZ ;  /* 0x00000000000c7805 */ /* 0x000fe4000001ff00 */
[----:B------:R-:W-:Y:S01]  /*0980*/  CS2R R14, SRZ ;  /* 0x00000000000e7805 */ /* 0x000fe2000001ff00 */
[----:B-1----:R-:W-:-:S05]  /*0990*/  IMAD.WIDE R4, R0, 0x2, R4 ;  /* 0x0000000200047825 */ /* 0x002fca00078e0204 */
[----:B--2---:R1:W-:Y:S01]  /*09a0*/  @!P5 STG.E.128 desc[UR6][R4.64], R8 ;  /* 0x000000080400d986 */ /* 0x0043e2000c101d06 */
[----:B------:R-:W-:Y:S06]  /*09b0*/  BAR.SYNC.DEFER_BLOCKING 0x0 ;  /* 0x0000000000007b1d */ /* 0x000fec0000010000 */
[----:B------:R-:W2:Y:S01]  /*09c0*/  @!P5 LDG.E.EF.128 R12, desc[UR6][R6.64+0x400] ;  /* 0x00040006060cd981 */ /* 0x000ea2000c0e1d00 */
[----:B------:R-:W-:Y:S02]  /*09d0*/  CS2R R16, SRZ ;  /* 0x0000000000107805 */ /* 0x000fe4000001ff00 */
[----:B------:R-:W-:Y:S01]  /*09e0*/  CS2R R18, SRZ ;  /* 0x0000000000127805 */ /* 0x000fe2000001ff00 */
[----:B--2---:R2:W-:Y:S01]  /*09f0*/  @!P5 STG.E.128 desc[UR6][R4.64+0x400], R12 ;  /* 0x0004000c0400d986 */ /* 0x0045e2000c101d06 */
[----:B------:R-:W-:Y:S06]  /*0a00*/  BAR.SYNC.DEFER_BLOCKING 0x0 ;  /* 0x0000000000007b1d */ /* 0x000fec0000010000 */
[----:B------:R-:W3:Y:S01]  /*0a10*/  @!P5 LDG.E.EF.128 R16, desc[UR6][R6.64+0x800] ;  /* 0x000800060610d981 */ /* 0x000ee2000c0e1d00 */
[----:B------:R-:W-:-:S02]  /*0a20*/  HADD2.F32 R23, -RZ, R12.H0_H0 ;  /* 0x2000000cff177230 */ /* 0x000fc40000004100 */
[----:B------:R-:W-:Y:S02]  /*0a30*/  HADD2.F32 R24, -RZ, R12.H1_H1 ;  /* 0x3000000cff187230 */ /* 0x000fe40000004100 */
[----:B------:R-:W-:Y:S02]  /*0a40*/  HADD2.F32 R28, -RZ, R8.H0_H0 ;  /* 0x20000008ff1c7230 */ /* 0x000fe40000004100 */
[----:B------:R-:W-:Y:S01]  /*0a50*/  FMUL R25, R23, R23 ;  /* 0x0000001717197220 */ /* 0x000fe20000400000 */
[----:B------:R-:W-:Y:S02]  /*0a60*/  HADD2.F32 R26, -RZ, R8.H1_H1 ;  /* 0x30000008ff1a7230 */ /* 0x000fe40000004100 */
[----:B------:R-:W-:Y:S01]  /*0a70*/  FMUL R23, R24, R24 ;  /* 0x0000001818177220 */ /* 0x000fe20000400000 */
[----:B-1----:R-:W-:Y:S02]  /*0a80*/  HADD2.F32 R8, -RZ, R13.H0_H0 ;  /* 0x2000000dff087230 */ /* 0x002fe40000004100 */
[----:B------:R-:W-:Y:S01]  /*0a90*/  FFMA R24, R28, R28, R25 ;  /* 0x0000001c1c187223 */ /* 0x000fe20000000019 */
[----:B------:R-:W-:-:S02]  /*0aa0*/  HADD2.F32 R28, -RZ, R9.H0_H0 ;  /* 0x20000009ff1c7230 */ /* 0x000fc40000004100 */
[----:B--2---:R-:W-:Y:S01]  /*0ab0*/  FFMA R12, R26, R26, R23 ;  /* 0x0000001a1a0c7223 */ /* 0x004fe20000000017 */
[----:B------:R-:W-:Y:S02]  /*0ac0*/  HADD2.F32 R26, -RZ, R9.H1_H1 ;  /* 0x30000009ff1a7230 */ /* 0x000fe40000004100 */
[----:B------:R-:W-:Y:S01]  /*0ad0*/  FMUL R23, R8, R8 ;  /* 0x0000000808177220 */ /* 0x000fe20000400000 */
[----:B------:R-:W-:Y:S02]  /*0ae0*/  HADD2.F32 R8, -RZ, R14.H0_H0 ;  /* 0x2000000eff087230 */ /* 0x000fe40000004100 */
[----:B------:R-:W-:Y:S02]  /*0af0*/  HADD2.F32 R14, -RZ, R14.H1_H1 ;  /* 0x3000000eff0e7230 */ /* 0x000fe40000004100 */
[----:B------:R-:W-:Y:S01]  /*0b00*/  FFMA R23, R28, R28, R23 ;  /* 0x0000001c1c177223 */ /* 0x000fe20000000017 */
[----:B------:R-:W-:Y:S02]  /*0b10*/  HADD2.F32 R9, -RZ, R10.H0_H0 ;  /* 0x2000000aff097230 */ /* 0x000fe40000004100 */
[----:B------:R-:W-:Y:S01]  /*0b20*/  FMUL R8, R8, R8 ;  /* 0x0000000808087220 */ /* 0x000fe20000400000 */
[----:B------:R-:W-:-:S02]  /*0b30*/  HADD2.F32 R13, -RZ, R13.H1_H1 ;  /* 0x3000000dff0d7230 */ /* 0x000fc40000004100 */
[----:B------:R-:W-:Y:S02]  /*0b40*/  HADD2.F32 R25, -RZ, R10.H1_H1 ;  /* 0x3000000aff197230 */ /* 0x000fe40000004100 */
[----:B------:R-:W-:Y:S01]  /*0b50*/  FMUL R10, R14, R14 ;  /* 0x0000000e0e0a7220 */ /* 0x000fe20000400000 */
[----:B------:R-:W-:Y:S01]  /*0b60*/  FFMA R14, R9, R9, R8 ;  /* 0x00000009090e7223 */ /* 0x000fe20000000008 */
[----:B------:R-:W-:Y:S02]  /*0b70*/  HADD2.F32 R9, -RZ, R15.H1_H1 ;  /* 0x3000000fff097230 */ /* 0x000fe40000004100 */
[----:B------:R-:W-:Y:S01]  /*0b80*/  FMUL R13, R13, R13 ;  /* 0x0000000d0d0d7220 */ /* 0x000fe20000400000 */
[----:B------:R-:W-:Y:S02]  /*0b90*/  HADD2.F32 R8, -RZ, R15.H0_H0 ;  /* 0x2000000fff087230 */ /* 0x000fe40000004100 */
[----:B------:R-:W-:Y:S01]  /*0ba0*/  FFMA R15, R25, R25, R10 ;  /* 0x00000019190f7223 */ /* 0x000fe2000000000a */
[----:B------:R-:W-:-:S02]  /*0bb0*/  HADD2.F32 R10, -RZ, R11.H1_H1 ;  /* 0x3000000bff0a7230 */ /* 0x000fc40000004100 */
[----:B------:R-:W-:Y:S01]  /*0bc0*/  FMUL R27, R9, R9 ;  /* 0x00000009091b7220 */ /* 0x000fe20000400000 */
[----:B------:R-:W-:Y:S01]  /*0bd0*/  FFMA R13, R26, R26, R13 ;  /* 0x0000001a1a0d7223 */ /* 0x000fe2000000000d */
[----:B------:R-:W-:Y:S02]  /*0be0*/  HADD2.F32 R11, -RZ, R11.H0_H0 ;  /* 0x2000000bff0b7230 */ /* 0x000fe40000004100 */
[----:B------:R-:W-:Y:S01]  /*0bf0*/  FMUL R26, R8, R8 ;  /* 0x00000008081a7220 */ /* 0x000fe20000400000 */
[----:B------:R-:W-:-:S03]  /*0c00*/  FFMA R27, R10, R10, R27 ;  /* 0x0000000a0a1b7223 */ /* 0x000fc6000000001b */
[----:B------:R-:W-:Y:S01]  /*0c10*/  FFMA R26, R11, R11, R26 ;  /* 0x0000000b0b1a7223 */ /* 0x000fe2000000001a */
[----:B------:R-:W-:Y:S01]  /*0c20*/  CS2R R10, SRZ ;  /* 0x00000000000a7805 */ /* 0x000fe2000001ff00 */
[----:B---3--:R1:W-:Y:S01]  /*0c30*/  @!P5 STG.E.128 desc[UR6][R4.64+0x800], R16 ;  /* 0x000800100400d986 */ /* 0x0083e2000c101d06 */
[----:B------:R-:W-:-:S05]  /*0c40*/  HADD2.F32 R9, -RZ, R16.H0_H0 ;  /* 0x20000010ff097230 */ /* 0x000fca0000004100 */
[----:B------:R-:W-:Y:S01]  /*0c50*/  FFMA R24, R9, R9, R24 ;  /* 0x0000000909187223 */ /* 0x000fe20000000018 */
[----:B------:R-:W-:Y:S01]  /*0c60*/  CS2R R8, SRZ ;  /* 0x0000000000087805 */ /* 0x000fe2000001ff00 */
[----:B------:R-:W-:Y:S06]  /*0c70*/  BAR.SYNC.DEFER_BLOCKING 0x0 ;  /* 0x0000000000007b1d */ /* 0x000fec0000010000 */
[----:B------:R-:W2:Y:S01]  /*0c80*/  @!P5 LDG.E.EF.128 R8, desc[UR6][R6.64+0xc00] ;  /* 0x000c00060608d981 */ /* 0x000ea2000c0e1d00 */
[----:B------:R-:W-:Y:S02]  /*0c90*/  HADD2.F32 R25, -RZ, R16.H1_H1 ;  /* 0x30000010ff197230 */ /* 0x000fe40000004100 */
[----:B------:R-:W-:-:S03]  /*0ca0*/  HADD2.F32 R28, -RZ, R17.H1_H1 ;  /* 0x30000011ff1c7230 */ /* 0x000fc60000004100 */
[----:B------:R-:W-:Y:S01]  /*0cb0*/  FFMA R25, R25, R25, R12 ;  /* 0x0000001919197223 */ /* 0x000fe2000000000c */
[----:B------:R-:W-:Y:S02]  /*0cc0*/  HADD2.F32 R12, -RZ, R17.H0_H0 ;  /* 0x20000011ff0c7230 */ /* 0x000fe40000004100 */
[----:B------:R-:W-:Y:S01]  /*0cd0*/  FFMA R28, R28, R28, R13 ;  /* 0x0000001c1c1c7223 */ /* 0x000fe2000000000d */
[----:B------:R-:W-:Y:S02]  /*0ce0*/  HADD2.F32 R13, -RZ, R18.H0_H0 ;  /* 0x20000012ff0d7230 */ /* 0x000fe40000004100 */
[----:B-1----:R-:W-:Y:S02]  /*0cf0*/  HADD2.F32 R18, -RZ, R18.H1_H1 ;  /* 0x30000012ff127230 */ /* 0x002fe40000004100 */
[----:B------:R-:W-:Y:S01]  /*0d00*/  FFMA R23, R12, R12, R23 ;  /* 0x0000000c0c177223 */ /* 0x000fe20000000017 */
[----:B------:R-:W-:Y:S02]  /*0d10*/  HADD2.F32 R12, -RZ, R19.H1_H1 ;  /* 0x30000013ff0c7230 */ /* 0x000fe40000004100 */
[----:B------:R-:W-:Y:S01]  /*0d20*/  FFMA R16, R13, R13, R14 ;  /* 0x0000000d0d107223 */ /* 0x000fe2000000000e */
[----:B------:R-:W-:-:S02]  /*0d30*/  HADD2.F32 R13, -RZ, R19.H0_H0 ;  /* 0x20000013ff0d7230 */ /* 0x000fc40000004100 */
[----:B------:R-:W-:Y:S01]  /*0d40*/  FFMA R19, R18, R18, R15 ;  /* 0x0000001212137223 */ /* 0x000fe2000000000f */
[----:B------:R-:W-:Y:S01]  /*0d50*/  CS2R R14, SRZ ;  /* 0x00000000000e7805 */ /* 0x000fe2000001ff00 */
[----:B------:R-:W-:Y:S01]  /*0d60*/  FFMA R12, R12, R12, R27 ;  /* 0x0000000c0c0c7223 */ /* 0x000fe2000000001b */
[----:B------:R-:W-:Y:S01]  /*0d70*/  FFMA R27, R13, R13, R26 ;  /* 0x0000000d0d1b7223 */ /* 0x000fe2000000001a */
[----:B--2---:R1:W-:Y:S01]  /*0d80*/  @!P5 STG.E.128 desc[UR6][R4.64+0xc00], R8 ;  /* 0x000c00080400d986 */ /* 0x0043e2000c101d06 */
[----:B------:R-:W-:-:S05]  /*0d90*/  HADD2.F32 R17, -RZ, R11.H1_H1 ;  /* 0x3000000bff117230 */ /* 0x000fca0000004100 */
[----:B------:R-:W-:Y:S01]  /*0da0*/  FFMA R17, R17, R17, R12 ;  /* 0x0000001111117223 */ /* 0x000fe2000000000c */
[----:B------:R-:W-:Y:S01]  /*0db0*/  CS2R R12, SRZ ;  /* 0x00000000000c7805 */ /* 0x000fe2000001ff00 */
[----:B------:R-:W-:Y:S06]  /*0dc0*/  BAR.SYNC.DEFER_BLOCKING 0x0 ;  /* 0x0000000000007b1d */ /* 0x000fec0000010000 */
[----:B------:R-:W2:Y:S01]  /*0dd0*/  @!P5 LDG.E.EF.128 R12, desc[UR6][R6.64+0x1000] ;  /* 0x00100006060cd981 */ /* 0x000ea2000c0e1d00 */
[----:B------:R-:W-:Y:S02]  /*0de0*/  HADD2.F32 R18, -RZ, R11.H0_H0 ;  /* 0x2000000bff127230 */ /* 0x000fe40000004100 */
[----:B------:R-:W-:-:S02]  /*0df0*/  HADD2.F32 R26, -RZ, R10.H1_H1 ;  /* 0x3000000aff1a7230 */ /* 0x000fc40000004100 */
[----:B------:R-:W-:Y:S02]  /*0e00*/  HADD2.F32 R29, -RZ, R8.H0_H0 ;  /* 0x20000008ff1d7230 */ /* 0x000fe40000004100 */
[----:B------:R-:W-:Y:S01]  /*0e10*/  FFMA R18, R18, R18, R27 ;  /* 0x0000001212127223 */ /* 0x000fe2000000001b */
[----:B------:R-:W-:Y:S02]  /*0e20*/  HADD2.F32 R27, -RZ, R10.H0_H0 ;  /* 0x2000000aff1b7230 */ /* 0x000fe40000004100 */
[----:B------:R-:W-:Y:S01]  /*0e30*/  FFMA R19, R26, R26, R19 ;  /* 0x0000001a1a137223 */ /* 0x000fe20000000013 */
[----:B------:R-:W-:Y:S02]  /*0e40*/  HADD2.F32 R26, -RZ, R9.H0_H0 ;  /* 0x20000009ff1a7230 */ /* 0x000fe40000004100 */
[----:B------:R-:W-:Y:S01]  /*0e50*/  FFMA R24, R29, R29, R24 ;  /* 0x0000001d1d187223 */ /* 0x000fe20000000018 */
[----:B-1----:R-:W-:Y:S02]  /*0e60*/  HADD2.F32 R8, -RZ, R8.H1_H1 ;  /* 0x30000008ff087230 */ /* 0x002fe40000004100 */
[----:B------:R-:W-:Y:S01]  /*0e70*/  FFMA R16, R27, R27, R16 ;  /* 0x0000001b1b107223 */ /* 0x000fe20000000010 */
[----:B------:R-:W-:-:S02]  /*0e80*/  HADD2.F32 R27, -RZ, R9.H1_H1 ;  /* 0x30000009ff1b7230 */ /* 0x000fc40000004100 */
[----:B------:R-:W-:Y:S01]  /*0e90*/  FFMA R26, R26, R26, R23 ;  /* 0x0000001a1a1a7223 */ /* 0x000fe20000000017 */
[----:B------:R-:W-:Y:S01]  /*0ea0*/  CS2R R10, SRZ ;  /* 0x00000000000a7805 */ /* 0x000fe2000001ff00 */
[----:B------:R-:W-:Y:S01]  /*0eb0*/  FFMA R25, R8, R8, R25 ;  /* 0x0000000808197223 */ /* 0x000fe20000000019 */
[----:B------:R-:W-:Y:S01]  /*0ec0*/  FFMA R28, R27, R27, R28 ;  /* 0x0000001b1b1c7223 */ /* 0x000fe2000000001c */
[----:B--2---:R1:W-:Y:S01]  /*0ed0*/  @!P5 STG.E.128 desc[UR6][R4.64+0x1000], R12 ;  /* 0x0010000c0400d986 */ /* 0x0043e2000c101d06 */
        /* <DEDUP_REMOVED lines=10> */
[----:B------:R-:W-:Y:S01]  /*0f80*/  HADD2.F32 R27, -RZ, R14.H0_H0 ;  /* 0x2000000eff1b7230 */ /* 0x000fe20000004100 */
[----:B-1----:R-:W-:Y:S01]  /*0f90*/  CS2R R12, SRZ ;  /* 0x00000000000c7805 */ /* 0x002fe2000001ff00 */
[----:B------:R-:W-:Y:S02]  /*0fa0*/  HADD2.F32 R14, -RZ, R14.H1_H1 ;  /* 0x3000000eff0e7230 */ /* 0x000fe40000004100 */
[----:B------:R-:W-:Y:S01]  /*0fb0*/  FFMA R25, R25, R25, R26 ;  /* 0x0000001919197223 */ /* 0x000fe2000000001a */
[----:B------:R-:W-:Y:S02]  /*0fc0*/  HADD2.F32 R26, -RZ, R15.H1_H1 ;  /* 0x3000000fff1a7230 */ /* 0x000fe40000004100 */
[----:B------:R-:W-:Y:S01]  /*0fd0*/  FFMA R16, R27, R27, R16 ;  /* 0x0000001b1b107223 */ /* 0x000fe20000000010 */
[----:B------:R-:W-:-:S02]  /*0fe0*/  HADD2.F32 R15, -RZ, R15.H0_H0 ;  /* 0x2000000fff0f7230 */ /* 0x000fc40000004100 */
[----:B------:R-:W-:Y:S01]  /*0ff0*/  FFMA R19, R14, R14, R19 ;  /* 0x0000000e0e137223 */ /* 0x000fe20000000013 */
[----:B------:R-:W-:Y:S02]  /*1000*/  FFMA R26, R26, R26, R17 ;  /* 0x0000001a1a1a7223 */ /* 0x000fe40000000011 */
[----:B------:R-:W-:Y:S01]  /*1010*/  FFMA R27, R15, R15, R18 ;  /* 0x0000000f0f1b7223 */ /* 0x000fe20000000012 */
[----:B------:R-:W-:Y:S01]  /*1020*/  CS2R R14, SRZ ;  /* 0x00000000000e7805 */ /* 0x000fe2000001ff00 */
[----:B--2---:R1:W-:Y:S01]  /*1030*/  @!P5 STG.E.128 desc[UR6][R4.64+0x1400], R8 ;  /* 0x001400080400d986 */ /* 0x0043e2000c101d06 */
[----:B------:R-:W-:Y:S01]  /*1040*/  HADD2.F32 R17, -RZ, R11.H1_H1 ;  /* 0x3000000bff117230 */ /* 0x000fe20000004100 */
[----:B------:R-:W-:Y:S01]  /*1050*/  BAR.SYNC.DEFER_BLOCKING 0x0 ;  /* 0x0000000000007b1d */ /* 0x000fe20000010000 */
[----:B------:R-:W-:-:S03]  /*1060*/  HADD2.F32 R18, -RZ, R11.H0_H0 ;  /* 0x2000000bff127230 */ /* 0x000fc60000004100 */
[----:B------:R-:W-:Y:S02]  /*1070*/  FFMA R17, R17, R17, R26 ;  /* 0x0000001111117223 */ /* 0x000fe4000000001a */
[----:B------:R-:W2:Y:S01]  /*1080*/  @!P5 LDG.E.EF.128 R12, desc[UR6][R6.64+0x1800] ;  /* 0x00180006060cd981 */ /* 0x000ea2000c0e1d00 */
[----:B------:R-:W-:Y:S01]  /*1090*/  FFMA R18, R18, R18, R27 ;  /* 0x0000001212127223 */ /* 0x000fe2000000001b */
[----:B------:R-:W-:Y:S02]  /*10a0*/  HADD2.F32 R27, -RZ, R10.H0_H0 ;  /* 0x2000000aff1b7230 */ /* 0x000fe40000004100 */
[----:B------:R-:W-:Y:S02]  /*10b0*/  HADD2.F32 R26, -RZ, R10.H1_H1 ;  /* 0x3000000aff1a7230 */ /* 0x000fe40000004100 */
[----:B-1----:R-:W-:Y:S02]  /*10c0*/  HADD2.F32 R10, -RZ, R9.H0_H0 ;  /* 0x20000009ff0a7230 */ /* 0x002fe40000004100 */
[----:B------:R-:W-:Y:S01]  /*10d0*/  FFMA R16, R27, R27, R16 ;  /* 0x0000001b1b107223 */ /* 0x000fe20000000010 */
[----:B------:R-:W-:-:S02]  /*10e0*/  HADD2.F32 R27, -RZ, R9.H1_H1 ;  /* 0x30000009ff1b7230 */ /* 0x000fc40000004100 */
[----:B------:R-:W-:Y:S01]  /*10f0*/  FFMA R19, R26, R26, R19 ;  /* 0x0000001a1a137223 */ /* 0x000fe20000000013 */
[----:B------:R-:W-:Y:S02]  /*1100*/  HADD2.F32 R9, -RZ, R8.H1_H1 ;  /* 0x30000008ff097230 */ /* 0x000fe40000004100 */
[----:B------:R-:W-:Y:S01]  /*1110*/  FFMA R25, R10, R10, R25 ;  /* 0x0000000a0a197223 */ /* 0x000fe20000000019 */
[----:B------:R-:W-:Y:S02]  /*1120*/  HADD2.F32 R26, -RZ, R8.H0_H0 ;  /* 0x20000008ff1a7230 */ /* 0x000fe40000004100 */
[----:B------:R-:W-:Y:S01]  /*1130*/  FFMA R28, R27, R27, R28 ;  /* 0x0000001b1b1c7223 */ /* 0x000fe2000000001c */
[----:B------:R-:W-:Y:S01]  /*1140*/  CS2R R10, SRZ ;  /* 0x00000000000a7805 */ /* 0x000fe2000001ff00 */
[----:B------:R-:W-:Y:S01]  /*1150*/  FFMA R27, R9, R9, R24 ;  /* 0x00000009091b7223 */ /* 0x000fe20000000018 */
[----:B------:R-:W-:Y:S01]  /*1160*/  CS2R R8, SRZ ;  /* 0x0000000000087805 */ /* 0x000fe2000001ff00 */
[----:B------:R-:W-:Y:S01]  /*1170*/  FFMA R26, R26, R26, R23 ;  /* 0x0000001a1a1a7223 */ /* 0x000fe20000000017 */
[----:B--2---:R1:W-:Y:S01]  /*1180*/  @!P5 STG.E.128 desc[UR6][R4.64+0x1800], R12 ;  /* 0x0018000c0400d986 */ /* 0x0043e2000c101d06 */
[----:B------:R-:W-:Y:S01]  /*1190*/  HADD2.F32 R23, -RZ, R12.H0_H0 ;  /* 0x2000000cff177230 */ /* 0x000fe20000004100 */
[----:B------:R-:W-:Y:S01]  /*11a0*/  BAR.SYNC.DEFER_BLOCKING 0x0 ;  /* 0x0000000000007b1d */ /* 0x000fe20000010000 */
[----:B------:R-:W-:-:S03]  /*11b0*/  HADD2.F32 R24, -RZ, R12.H1_H1 ;  /* 0x3000000cff187230 */ /* 0x000fc60000004100 */
[----:B------:R-:W-:Y:S02]  /*11c0*/  FFMA R23, R23, R23, R26 ;  /* 0x0000001717177223 */ /* 0x000fe4000000001a */
[----:B------:R2:W1:Y:S01]  /*11d0*/  @!P5 LDG.E.EF.128 R8, desc[UR6][R6.64+0x1c00] ;  /* 0x001c00060608d981 */ /* 0x000462000c0e1d00 */
[----:B------:R-:W-:Y:S02]  /*11e0*/  HADD2.F32 R26, -RZ, R13.H0_H0 ;  /* 0x2000000dff1a7230 */ /* 0x000fe40000004100 */
[----:B------:R-:W-:Y:S01]  /*11f0*/  FFMA R24, R24, R24, R27 ;  /* 0x0000001818187223 */ /* 0x000fe2000000001b */
[----:B------:R-:W-:Y:S01]  /*1200*/  HADD2.F32 R27, -RZ, R13.H1_H1 ;  /* 0x3000000dff1b7230 */ /* 0x000fe20000004100 */
[----:B------:R-:W3:Y:S01]  /*1210*/  S2UR UR5, SR_CgaCtaId ;  /* 0x00000000000579c3 */ /* 0x000ee20000008800 */
[----:B------:R-:W-:Y:S02]  /*1220*/  HADD2.F32 R29, -RZ, R14.H0_H0 ;  /* 0x2000000eff1d7230 */ /* 0x000fe40000004100 */
[----:B------:R-:W-:Y:S01]  /*1230*/  FFMA R25, R26, R26, R25 ;  /* 0x0000001a1a197223 */ /* 0x000fe20000000019 */
[----:B------:R-:W-:-:S02]  /*1240*/  HADD2.F32 R26, -RZ, R14.H1_H1 ;  /* 0x3000000eff1a7230 */ /* 0x000fc40000004100 */
[----:B------:R-:W-:Y:S01]  /*1250*/  FFMA R28, R27, R27, R28 ;  /* 0x0000001b1b1c7223 */ /* 0x000fe2000000001c */
[----:B------:R-:W-:Y:S01]  /*1260*/  LOP3.LUT P0, RZ, R20, 0x1f, RZ, 0xc0, !PT ;  /* 0x0000001f14ff7812 */ /* 0x000fe2000780c0ff */
[----:B--2---:R-:W-:Y:S02]  /*1270*/  HADD2.F32 R7, -RZ, R15.H0_H0 ;  /* 0x2000000fff077230 */ /* 0x004fe40000004100 */
[----:B------:R-:W-:Y:S01]  /*1280*/  FFMA R16, R29, R29, R16 ;  /* 0x0000001d1d107223 */ /* 0x000fe20000000010 */
[----:B------:R-:W-:Y:S02]  /*1290*/  HADD2.F32 R6, -RZ, R15.H1_H1 ;  /* 0x3000000fff067230 */ /* 0x000fe40000004100 */
[----:B------:R-:W-:Y:S01]  /*12a0*/  FFMA R19, R26, R26, R19 ;  /* 0x0000001a1a137223 */ /* 0x000fe20000000013 */
[----:B------:R-:W-:Y:S01]  /*12b0*/  UMOV UR4, 0x400 ;  /* 0x0000040000047882 */ /* 0x000fe20000000000 */
[----:B------:R-:W-:Y:S01]  /*12c0*/  FFMA R18, R7, R7, R18 ;  /* 0x0000000707127223 */ /* 0x000fe20000000012 */
[----:B------:R-:W-:Y:S01]  /*12d0*/  ISETP.GE.AND P1, PT, R20, 0x10, PT ;  /* 0x000000101400780c */ /* 0x000fe20003f26270 */
[----:B------:R-:W-:Y:S01]  /*12e0*/  FFMA R17, R6, R6, R17 ;  /* 0x0000000606117223 */ /* 0x000fe20000000011 */
[----:B------:R-:W-:Y:S01]  /*12f0*/  LOP3.LUT R3, R3, 0x7, R20, 0xf8, !PT ;  /* 0x0000000703037812 */ /* 0x000fe200078ef814 */
[----:B---3--:R-:W-:Y:S01]  /*1300*/  UPRMT UR4, UR5, 0x654, UR4 ;  /* 0x0000065405047896 */ /* 0x008fe20008000004 */
[----:B-1----:R-:W-:Y:S01]  /*1310*/  HADD2.F32 R13, -RZ, R8.H1_H1 ;  /* 0x30000008ff0d7230 */ /* 0x002fe20000004100 */
[----:B------:R1:W-:Y:S01]  /*1320*/  @!P5 STG.E.128 desc[UR6][R4.64+0x1c00], R8 ;  /* 0x001c00080400d986 */ /* 0x0003e2000c101d06 */
[----:B------:R-:W-:-:S02]  /*1330*/  HADD2.F32 R14, -RZ, R8.H0_H0 ;  /* 0x20000008ff0e7230 */ /* 0x000fc40000004100 */
[----:B------:R-:W-:Y:S02]  /*1340*/  HADD2.F32 R12, -RZ, R9.H0_H0 ;  /* 0x20000009ff0c7230 */ /* 0x000fe40000004100 */
[----:B------:R-:W-:Y:S01]  /*1350*/  FFMA R24, R13, R13, R24 ;  /* 0x0000000d0d187223 */ /* 0x000fe20000000018 */
[----:B------:R-:W-:Y:S02]  /*1360*/  HADD2.F32 R13, -RZ, R9.H1_H1 ;  /* 0x30000009ff0d7230 */ /* 0x000fe40000004100 */
[----:B------:R-:W-:Y:S01]  /*1370*/  FFMA R23, R14, R14, R23 ;  /* 0x0000000e0e177223 */ /* 0x000fe20000000017 */
[----:B------:R-:W-:Y:S02]  /*1380*/  HADD2.F32 R7, -RZ, R10.H0_H0 ;  /* 0x2000000aff077230 */ /* 0x000fe40000004100 */
[----:B------:R-:W-:Y:S01]  /*1390*/  FFMA R25, R12, R12, R25 ;  /* 0x0000000c0c197223 */ /* 0x000fe20000000019 */
[----:B------:R-:W-:Y:S01]  /*13a0*/  FSEL R12, R24, RZ, !P5 ;  /* 0x000000ff180c7208 */ /* 0x000fe20006800000 */
[----:B------:R-:W-:Y:S01]  /*13b0*/  FFMA R28, R13, R13, R28 ;  /* 0x0000000d0d1c7223 */ /* 0x000fe2000000001c */
[----:B------:R-:W-:Y:S01]  /*13c0*/  FSEL R23, R23, RZ, !P5 ;  /* 0x000000ff17177208 */ /* 0x000fe20006800000 */
[----:B------:R-:W-:Y:S01]  /*13d0*/  HADD2.F32 R6, -RZ, R10.H1_H1 ;  /* 0x3000000aff067230 */ /* 0x000fe20000004100 */
[----:B------:R-:W-:Y:S01]  /*13e0*/  FSEL R25, R25, RZ, !P5 ;  /* 0x000000ff19197208 */ /* 0x000fe20006800000 */
[----:B------:R-:W-:Y:S01]  /*13f0*/  FFMA R16, R7, R7, R16 ;  /* 0x0000000707107223 */ /* 0x000fe20000000010 */
[----:B------:R-:W-:Y:S01]  /*1400*/  FSEL R15, R28, RZ, !P5 ;  /* 0x000000ff1c0f7208 */ /* 0x000fe20006800000 */
[----:B------:R-:W-:Y:S01]  /*1410*/  FADD R12, R12, R23 ;  /* 0x000000170c0c7221 */ /* 0x000fe20000000000 */
[----:B------:R-:W-:-:S02]  /*1420*/  HADD2.F32 R7, -RZ, R11.H0_H0 ;  /* 0x2000000bff077230 */ /* 0x000fc40000004100 */
[----:B------:R-:W-:Y:S01]  /*1430*/  FFMA R19, R6, R6, R19 ;  /* 0x0000000606137223 */ /* 0x000fe20000000013 */
[----:B------:R-:W-:Y:S01]  /*1440*/  FSEL R13, R16, RZ, !P5 ;  /* 0x000000ff100d7208 */ /* 0x000fe20006800000 */
[----:B------:R-:W-:Y:S01]  /*1450*/  FADD R12, R25, R12 ;  /* 0x0000000c190c7221 */ /* 0x000fe20000000000 */
[----:B------:R-:W-:Y:S02]  /*1460*/  HADD2.F32 R6, -RZ, R11.H1_H1 ;  /* 0x3000000bff067230 */ /* 0x000fe40000004100 */
[----:B------:R-:W-:Y:S01]  /*1470*/  FFMA R18, R7, R7, R18 ;  /* 0x0000000707127223 */ /* 0x000fe20000000012 */
[----:B------:R-:W-:Y:S01]  /*1480*/  FSEL R19, R19, RZ, !P5 ;  /* 0x000000ff13137208 */ /* 0x000fe20006800000 */
[----:B------:R-:W-:Y:S01]  /*1490*/  FADD R12, R15, R12 ;  /* 0x0000000c0f0c7221 */ /* 0x000fe20000000000 */
[----:B-1----:R-:W-:Y:S01]  /*14a0*/  LOP3.LUT R4, R20, 0x7, RZ, 0xc0, !PT ;  /* 0x0000000714047812 */ /* 0x002fe200078ec0ff */
[----:B------:R-:W-:Y:S01]  /*14b0*/  FFMA R17, R6, R6, R17 ;  /* 0x0000000606117223 */ /* 0x000fe20000000011 */
[----:B------:R-:W-:Y:S01]  /*14c0*/  FSEL R7, R18, RZ, !P5 ;  /* 0x000000ff12077208 */ /* 0x000fe20006800000 */
[----:B------:R-:W-:Y:S01]  /*14d0*/  FADD R12, R13, R12 ;  /* 0x0000000c0d0c7221 */ /* 0x000fe20000000000 */
[----:B------:R-:W-:-:S02]  /*14e0*/  LOP3.LUT R9, R20, 0x1ff, RZ, 0xc0, !PT ;  /* 0x000001ff14097812 */ /* 0x000fc400078ec0ff */
[----:B------:R-:W-:Y:S01]  /*14f0*/  FSEL R17, R17, RZ, !P5 ;  /* 0x000000ff11117208 */ /* 0x000fe20006800000 */
[----:B------:R-:W-:Y:S01]  /*1500*/  FADD R12, R19, R12 ;  /* 0x0000000c130c7221 */ /* 0x000fe20000000000 */
[----:B------:R-:W-:Y:S02]  /*1510*/  LEA R24, R22, UR4, 0x2 ;  /* 0x0000000416187c11 */ /* 0x000fe4000f8e10ff */
[----:B------:R-:W-:Y:S01]  /*1520*/  MOV R23, 0xfffffe00 ;  /* 0xfffffe0000177802 */ /* 0x000fe20000000f00 */
[----:B------:R-:W-:Y:S01]  /*1530*/  FADD R12, R7, R12 ;  /* 0x0000000c070c7221 */ /* 0x000fe20000000000 */
[----:B------:R-:W-:-:S03]  /*1540*/  LEA R22, R9, UR4, 0x2 ;  /* 0x0000000409167c11 */ /* 0x000fc6000f8e10ff */
[----:B------:R-:W-:Y:S01]  /*1550*/  FADD R12, R17, R12 ;  /* 0x0000000c110c7221 */ /* 0x000fe20000000000 */
[----:B------:R-:W-:-:S04]  /*1560*/  SHF.L.U32 R17, R21, 0x3, RZ ;  /* 0x0000000315117819 */ /* 0x000fc800000006ff */
[----:B------:R-:W1:Y:S02]  /*1570*/  SHFL.BFLY PT, R7, R12, 0x10, 0x1f ;  /* 0x0e001f000c077f89 */ /* 0x000e6400000e0000 */
[----:B-1----:R-:W-:Y:S01]  /*1580*/  FADD R7, R12, R7 ;  /* 0x000000070c077221 */ /* 0x002fe20000000000 */
[----:B------:R-:W-:-:S04]  /*1590*/  LOP3.LUT R12, R20, 0x1, RZ, 0xc0, !PT ;  /* 0x00000001140c7812 */ /* 0x000fc800078ec0ff */
[----:B------:R-:W1:Y:S02]  /*15a0*/  SHFL.BFLY PT, R6, R7, 0x8, 0x1f ;  /* 0x0d001f0007067f89 */ /* 0x000e6400000e0000 */
[----:B-1----:R-:W-:Y:S01]  /*15b0*/  FADD R13, R7, R6 ;  /* 0x00000006070d7221 */ /* 0x002fe20000000000 */
[----:B------:R-:W-:-:S04]  /*15c0*/  LEA R7, R20, UR4, 0x2 ;  /* 0x0000000414077c11 */ /* 0x000fc8000f8e10ff */
[----:B------:R-:W1:Y:S02]  /*15d0*/  SHFL.BFLY PT, R6, R13, 0x4, 0x1f ;  /* 0x0c801f000d067f89 */ /* 0x000e6400000e0000 */
[----:B-1----:R-:W-:Y:S01]  /*15e0*/  FADD R14, R13, R6 ;  /* 0x000000060d0e7221 */ /* 0x002fe20000000000 */
[----:B------:R-:W-:-:S04]  /*15f0*/  SHF.R.U32.HI R6, RZ, 0x5, R20 ;  /* 0x00000005ff067819 */ /* 0x000fc80000011614 */
[----:B------:R-:W1:Y:S01]  /*1600*/  SHFL.BFLY PT, R15, R14, 0x2, 0x1f ;  /* 0x0c401f000e0f7f89 */ /* 0x000e6200000e0000 */
[----:B------:R-:W-:-:S04]  /*1610*/  LOP3.LUT R6, R6, 0x1, RZ, 0xc0, !PT ;  /* 0x0000000106067812 */ /* 0x000fc800078ec0ff */
[----:B------:R-:W-:Y:S01]  /*1620*/  LEA R6, R6, R17, 0x2 ;  /* 0x0000001106067211 */ /* 0x000fe200078e10ff */
[----:B-1----:R-:W-:-:S05]  /*1630*/  FADD R15, R14, R15 ;  /* 0x0000000f0e0f7221 */ /* 0x002fca0000000000 */
[----:B------:R-:W1:Y:S02]  /*1640*/  SHFL.BFLY PT, R16, R15, 0x1, 0x1f ;  /* 0x0c201f000f107f89 */ /* 0x000e6400000e0000 */
[----:B-1----:R-:W-:-:S05]  /*1650*/  FADD R19, R15, R16 ;  /* 0x000000100f137221 */ /* 0x002fca0000000000 */
[----:B------:R1:W-:Y:S01]  /*1660*/  @!P0 STS [R6+UR4], R19 ;  /* 0x0000001306008988 */ /* 0x0003e20008000804 */
[----:B------:R-:W-:Y:S01]  /*1670*/  BAR.SYNC.DEFER_BLOCKING 0x0 ;  /* 0x0000000000007b1d */ /* 0x000fe20000010000 */
[----:B------:R-:W-:-:S04]  /*1680*/  ISETP.NE.U32.AND P0, PT, R12, 0x1, PT ;  /* 0x000000010c00780c */ /* 0x000fc80003f05070 */
[----:B------:R-:W-:Y:S01]  /*1690*/  ISETP.LT.AND P0, PT, R20, 0x10, P0 ;  /* 0x000000101400780c */ /* 0x000fe20000701270 */
[----:B-1----:R-:W-:-:S04]  /*16a0*/  VIADD R6, R17, UR4 ;  /* 0x0000000411067c36 */ /* 0x002fc80008000000 */
[----:B------:R-:W-:Y:S01]  /*16b0*/  IMAD R21, R21, -0x4, R6 ;  /* 0xfffffffc15157824 */ /* 0x000fe200078e0206 */
[----:B------:R-:W1:Y:S04]  /*16c0*/  @!P1 LDS R2, [R7] ;  /* 0x0000000007029984 */ /* 0x000e680000000800 */
[----:B-1----:R-:W1:Y:S02]  /*16d0*/  SHFL.BFLY PT, R13, R2, 0x1, 0x1f ;  /* 0x0c201f00020d7f89 */ /* 0x002e6400000e0000 */
[----:B-1----:R-:W-:Y:S01]  /*16e0*/  FADD R12, R2, R13 ;  /* 0x0000000d020c7221 */ /* 0x002fe20000000000 */
[----:B------:R-:W-:Y:S01]  /*16f0*/  LEA R2, R4, UR4, 0x2 ;  /* 0x0000000404027c11 */ /* 0x000fe2000f8e10ff */
[----:B------:R-:W-:Y:S01]  /*1700*/  HFMA2.MMA R13, -RZ, RZ, 0.6875, 0 ;  /* 0x39800000ff0d7435 */ /* 0x000fe200000001ff */
[----:B------:R-:W1:Y:S02]  /*1710*/  LDC.64 R4, c[0x0][0x228] ;  /* 0x00008a00ff047b82 */ /* 0x000e640000000a00 */
[----:B------:R2:W-:Y:S06]  /*1720*/  @P0 STS [R7], R12 ;  /* 0x0000000c07000388 */ /* 0x0005ec0000000800 */
[----:B------:R-:W-:Y:S01]  /*1730*/  BAR.SYNC.DEFER_BLOCKING 0x0 ;  /* 0x0000000000007b1d */ /* 0x000fe20000010000 */
[----:B------:R-:W-:-:S04]  /*1740*/  LOP3.LUT P0, RZ, R20, 0x1f8, RZ, 0xc0, !PT ;  /* 0x000001f814ff7812 */ /* 0x000fc8000780c0ff */
[----:B------:R-:W-:-:S03]  /*1750*/  ISETP.LT.AND P0, PT, R3, UR8, !P0 ;  /* 0x0000000803007c0c */ /* 0x000fc6000c701270 */
[----:B--2---:R-:W2:Y:S01]  /*1760*/  LDC.64 R6, c[0x0][0x210] ;  /* 0x00008400ff067b82 */ /* 0x004ea20000000a00 */
[----:B------:R3:W4:Y:S07]  /*1770*/  LDS R8, [R17+UR4] ;  /* 0x0000000411087984 */ /* 0x00072e0008000800 */
[----:B------:R-:W-:Y:S01]  /*1780*/  BAR.SYNC.DEFER_BLOCKING 0x0 ;  /* 0x0000000000007b1d */ /* 0x000fe20000010000 */
[----:B--2---:R-:W-:-:S07]  /*1790*/  IMAD.WIDE R6, R3, 0x4, R6 ;  /* 0x0000000403067825 */ /* 0x004fce00078e0206 */
[----:B---3--:R-:W2:Y:S01]  /*17a0*/  LDC.64 R16, c[0x0][0x230] ;  /* 0x00008c00ff107b82 */ /* 0x008ea20000000a00 */
[----:B----4-:R1:W-:Y:S01]  /*17b0*/  STS [R21], R8 ;  /* 0x0000000815007388 */ /* 0x0103e20000000800 */
[----:B------:R-:W-:-:S06]  /*17c0*/  FFMA R18, R8, R13, 9.9999997473787516356e-06 ;  /* 0x3727c5ac08127423 */ /* 0x000fcc000000000d */
[----:B------:R-:W-:Y:S06]  /*17d0*/  BAR.SYNC.DEFER_BLOCKING 0x0 ;  /* 0x0000000000007b1d */ /* 0x000fec0000010000 */
[----:B------:R-:W-:Y:S01]  /*17e0*/  MUFU.RSQ R18, R18 ;  /* 0x0000001200127308 */ /* 0x000fe20000001400 */
[----:B-1----:R-:W-:-:S05]  /*17f0*/  IMAD.WIDE.U32 R20, R9, 0x2, R4 ;  /* 0x0000000209147825 */ /* 0x002fca00078e0004 */
[----:B------:R-:W-:Y:S02]  /*1800*/  MOV R19, R21 ;  /* 0x0000001500137202 */ /* 0x000fe40000000f00 */
[----:B------:R-:W-:Y:S01]  /*1810*/  MOV R21, 0xffffffff ;  /* 0xffffffff00157802 */ /* 0x000fe20000000f00 */
[----:B------:R-:W1:Y:S02]  /*1820*/  LDS R2, [R2] ;  /* 0x0000000002027984 */ /* 0x000e640000000800 */
[----:B-1----:R-:W-:Y:S02]  /*1830*/  FFMA R10, R2, R13, 9.9999997473787516356e-06 ;  /* 0x3727c5ac020a7423 */ /* 0x002fe4000000000d */
[----:B------:R-:W2:Y:S02]  /*1840*/  LDC.64 R2, c[0x0][0x238] ;  /* 0x00008e00ff027b82 */ /* 0x000ea40000000a00 */
[----:B------:R-:W1:Y:S06]  /*1850*/  MUFU.RSQ R11, R10 ;  /* 0x0000000a000b7308 */ /* 0x000e6c0000001400 */
[----:B------:R-:W-:Y:S06]  /*1860*/  BAR.SYNC.DEFER_BLOCKING 0x0 ;  /* 0x0000000000007b1d */ /* 0x000fec0000010000 */
[----:B-12---:R3:W-:Y:S02]  /*1870*/  @P0 STG.E desc[UR6][R6.64], R11 ;  /* 0x0000000b06000986 */ /* 0x0067e4000c101906 */
.L_x_1:
[----:B-1----:R-:W-:Y:S01]  /*1880*/  MOV R8, R20 ;  /* 0x0000001400087202 */ /* 0x002fe20000000f00 */
[----:B------:R-:W-:-:S05]  /*1890*/  IMAD.MOV.U32 R9, RZ, RZ, R19 ;  /* 0x000000ffff097224 */ /* 0x000fca00078e0013 */
[----:B------:R-:W2:Y:S01]  /*18a0*/  LDG.E.EL.U16 R8, desc[UR6][R8.64] ;  /* 0x0000000608087981 */ /* 0x000ea2000c2e1500 */
[----:B------:R-:W-:Y:S02]  /*18b0*/  IADD3 R23, P0, R23, 0x200, RZ ;  /* 0x0000020017177810 */ /* 0x000fe40007f1e0ff */
[----:B------:R-:W-:Y:S02]  /*18c0*/  CS2R R4, SRZ ;  /* 0x0000000000047805 */ /* 0x000fe4000001ff00 */
[----:B---3--:R-:W-:Y:S02]  /*18d0*/  CS2R R6, SRZ ;  /* 0x0000000000067805 */ /* 0x008fe4000001ff00 */
[----:B------:R-:W-:-:S05]  /*18e0*/  LOP3.LUT R25, R0, R23, RZ, 0xfc, !PT ;  /* 0x0000001700197212 */ /* 0x000fca00078efcff */
[----:B------:R-:W-:-:S05]  /*18f0*/  IMAD.WIDE R26, R25, 0x2, R16 ;  /* 0x00000002191a7825 */ /* 0x000fca00078e0210 */
[----:B------:R-:W3:Y:S01]  /*1900*/  @!P5 LDG.E.EF.128 R4, desc[UR6][R26.64] ;  /* 0x000000061a04d981 */ /* 0x000ee2000c0e1d00 */
[----:B------:R-:W-:Y:S01]  /*1910*/  IADD3.X R21, RZ, R21, RZ, P0, !PT ;  /* 0x00000015ff157210 */ /* 0x000fe200007fe4ff */
[----:B------:R-:W-:Y:S01]  /*1920*/  BAR.SYNC.DEFER_BLOCKING 0x0 ;  /* 0x0000000000007b1d */ /* 0x000fe20000010000 */
[----:B------:R-:W-:Y:S02]  /*1930*/  ISETP.GE.U32.AND P0, PT, R23, 0xe00, PT ;  /* 0x00000e001700780c */ /* 0x000fe40003f06070 */
[----:B------:R-:W-:Y:S02]  /*1940*/  IADD3 R20, P1, R20, 0x400, RZ ;  /* 0x0000040014147810 */ /* 0x000fe40007f3e0ff */
[----:B------:R-:W-:Y:S02]  /*1950*/  ISETP.GE.U32.AND.EX P0, PT, R21, RZ, PT, P0 ;  /* 0x000000ff1500720c */ /* 0x000fe40003f06100 */
[----:B------:R-:W-:Y:S01]  /*1960*/  IADD3.X R19, RZ, R19, RZ, P1, !PT ;  /* 0x00000013ff137210 */ /* 0x000fe20000ffe4ff */
[----:B--2---:R-:W-:-:S05]  /*1970*/  HADD2.F32 R11, -RZ, R8.H0_H0 ;  /* 0x20000008ff0b7230 */ /* 0x004fca0000004100 */
[----:B------:R-:W-:Y:S01]  /*1980*/  STS [R22], R11 ;  /* 0x0000000b16007388 */ /* 0x000fe20000000800 */
[----:B------:R-:W-:Y:S01]  /*1990*/  BAR.SYNC.DEFER_BLOCKING 0x0 ;  /* 0x0000000000007b1d */ /* 0x000fe20000010000 */
[----:B---3--:R-:W-:Y:S02]  /*19a0*/  HADD2.F32 R29, -RZ, R4.H0_H0 ;  /* 0x20000004ff1d7230 */ /* 0x008fe40000004100 */
[----:B------:R-:W-:Y:S02]  /*19b0*/  HADD2.F32 R27, -RZ, R5.H0_H0 ;  /* 0x20000005ff1b7230 */ /* 0x000fe40000004100 */
[----:B------:R-:W-:Y:S02]  /*19c0*/  HADD2.F32 R5, -RZ, R5.H1_H1 ;  /* 0x30000005ff057230 */ /* 0x000fe40000004100 */
[C---:B------:R-:W-:Y:S01]  /*19d0*/  FMUL R29, R18.reuse, R29 ;  /* 0x0000001d121d7220 */ /* 0x040fe20000400000 */
[----:B------:R-:W-:Y:S02]  /*19e0*/  HADD2.F32 R28, -RZ, R4.H1_H1 ;  /* 0x30000004ff1c7230 */ /* 0x000fe40000004100 */
[----:B------:R-:W-:-:S03]  /*19f0*/  FMUL R27, R18, R27 ;  /* 0x0000001b121b7220 */ /* 0x000fc60000400000 */
[C---:B------:R-:W-:Y:S01]  /*1a00*/  FMUL R28, R18.reuse, R28 ;  /* 0x0000001c121c7220 */ /* 0x040fe20000400000 */
[----:B------:R-:W1:Y:S04]  /*1a10*/  LDS.128 R8, [R24] ;  /* 0x0000000018087984 */ /* 0x000e680000000c00 */
[----:B------:R-:W2:Y:S01]  /*1a20*/  LDS.128 R12, [R24+0x10] ;  /* 0x00001000180c7984 */ /* 0x000ea20000000c00 */
[----:B-1----:R-:W-:Y:S01]  /*1a30*/  FMUL R4, R29, R8 ;  /* 0x000000081d047220 */ /* 0x002fe20000400000 */
[----:B------:R-:W-:Y:S01]  /*1a40*/  FMUL R8, R18, R5 ;  /* 0x0000000512087220 */ /* 0x000fe20000400000 */
[----:B------:R-:W-:Y:S01]  /*1a50*/  FMUL R5, R10, R27 ;  /* 0x0000001b0a057220 */ /* 0x000fe20000400000 */
[----:B------:R-:W-:Y:S02]  /*1a60*/  HADD2.F32 R29, -RZ, R7.H0_H0 ;  /* 0x20000007ff1d7230 */ /* 0x000fe40000004100 */
[----:B------:R-:W-:Y:S01]  /*1a70*/  FMUL R9, R28, R9 ;  /* 0x000000091c097220 */ /* 0x000fe20000400000 */
[----:B------:R-:W-:Y:S01]  /*1a80*/  FMUL R8, R11, R8 ;  /* 0x000000080b087220 */ /* 0x000fe20000400000 */
[----:B------:R-:W-:-:S02]  /*1a90*/  HADD2.F32 R11, -RZ, R6.H0_H0 ;  /* 0x20000006ff0b7230 */ /* 0x000fc40000004100 */
[----:B------:R-:W-:Y:S02]  /*1aa0*/  HADD2.F32 R27, -RZ, R6.H1_H1 ;  /* 0x30000006ff1b7230 */ /* 0x000fe40000004100 */
[C---:B------:R-:W-:Y:S01]  /*1ab0*/  FMUL R29, R18.reuse, R29 ;  /* 0x0000001d121d7220 */ /* 0x040fe20000400000 */
[----:B------:R-:W-:Y:S02]  /*1ac0*/  HADD2.F32 R7, -RZ, R7.H1_H1 ;  /* 0x30000007ff077230 */ /* 0x000fe40000004100 */
[C---:B------:R-:W-:Y:S01]  /*1ad0*/  FMUL R11, R18.reuse, R11 ;  /* 0x0000000b120b7220 */ /* 0x040fe20000400000 */
[----:B------:R-:W-:Y:S01]  /*1ae0*/  F2FP.F16.F32.PACK_AB R4, R9, R4 ;  /* 0x000000040904723e */ /* 0x000fe200000000ff */
[----:B------:R-:W-:Y:S01]  /*1af0*/  FMUL R6, R18, R27 ;  /* 0x0000001b12067220 */ /* 0x000fe20000400000 */
[----:B------:R-:W-:Y:S01]  /*1b00*/  F2FP.F16.F32.PACK_AB R5, R8, R5 ;  /* 0x000000050805723e */ /* 0x000fe200000000ff */
[----:B------:R-:W-:Y:S01]  /*1b10*/  FMUL R10, R18, R7 ;  /* 0x00000007120a7220 */ /* 0x000fe20000400000 */
[----:B--2---:R-:W-:Y:S01]  /*1b20*/  FMUL R11, R11, R12 ;  /* 0x0000000c0b0b7220 */ /* 0x004fe20000400000 */
[----:B------:R-:W-:Y:S01]  /*1b30*/  FMUL R6, R6, R13 ;  /* 0x0000000d06067220 */ /* 0x000fe20000400000 */
[----:B------:R-:W-:Y:S01]  /*1b40*/  FMUL R7, R14, R29 ;  /* 0x0000001d0e077220 */ /* 0x000fe20000400000 */
[----:B------:R-:W-:Y:S01]  /*1b50*/  FMUL R10, R15, R10 ;  /* 0x0000000a0f0a7220 */ /* 0x000fe20000400000 */
[----:B------:R-:W-:-:S02]  /*1b60*/  IMAD.WIDE R8, R25, 0x2, R2 ;  /* 0x0000000219087825 */ /* 0x000fc400078e0202 */
[----:B------:R-:W-:Y:S02]  /*1b70*/  F2FP.F16.F32.PACK_AB R6, R6, R11 ;  /* 0x0000000b0606723e */ /* 0x000fe400000000ff */
[----:B------:R-:W-:-:S05]  /*1b80*/  F2FP.F16.F32.PACK_AB R7, R10, R7 ;  /* 0x000000070a07723e */ /* 0x000fca00000000ff */
[----:B------:R1:W-:Y:S01]  /*1b90*/  @!P5 STG.E.128 desc[UR6][R8.64], R4 ;  /* 0x000000040800d986 */ /* 0x0003e2000c101d06 */
[----:B------:R-:W-:Y:S05]  /*1ba0*/  @!P0 BRA `(.L_x_1) ;  /* 0xfffffffc00348947 */ /* 0x000fea000383ffff */
[----:B------:R-:W-:Y:S05]  /*1bb0*/  EXIT ;  /* 0x000000000000794d */ /* 0x000fea0003800000 */
.L_x_0:
[----:B------:R-:W-:Y:S01]  /*1bc0*/  MOV R0, 0x0 ;  /* 0x0000000000007802 */ /* 0x000fe20000000f00 */
[----:B------:R-:W-:Y:S01]  /*1bd0*/  ULDC.64 UR4, c[0x4][0x18] ;  /* 0x0100060000047ab9 */ /* 0x000fe20000000a00 */
[----:B------:R-:W-:Y:S01]  /*1be0*/  ULDC.64 UR6, c[0x4][0x8] ;  /* 0x0100020000067ab9 */ /* 0x000fe20000000a00 */
[----:B------:R-:W-:Y:S01]  /*1bf0*/  MOV R4, UR4 ;  /* 0x0000000400047c02 */ /* 0x000fe20008000f00 */
[----:B------:R1:W2:Y:S01]  /*1c00*/  LDC.64 R2, c[0x4][R0] ;  /* 0x0100000000027b82 */ /* 0x0002a20000000a00 */
[----:B------:R-:W-:Y:S01]  /*1c10*/  MOV R5, UR5 ;  /* 0x0000000500057c02 */ /* 0x000fe20008000f00 */
[----:B------:R-:W-:Y:S01]  /*1c20*/  ULDC.64 UR4, c[0x4][0x10] ;  /* 0x0100040000047ab9 */ /* 0x000fe20000000a00 */
[----:B-----5:R-:W-:Y:S01]  /*1c30*/  HFMA2.MMA R8, -RZ, RZ, 0, 2.384185791015625e-06 ;  /* 0x00000028ff087435 */ /* 0x020fe200000001ff */
[----:B------:R-:W-:Y:S01]  /*1c40*/  MOV R6, UR4 ;  /* 0x0000000400067c02 */ /* 0x000fe20008000f00 */
[----:B------:R-:W-:Y:S01]  /*1c50*/  HFMA2.MMA R13, -RZ, RZ, 0, 0 ;  /* 0x00000000ff0d7435 */ /* 0x000fe200000001ff */
[----:B------:R-:W-:Y:S01]  /*1c60*/  IMAD.U32 R7, RZ, RZ, UR5 ;  /* 0x00000005ff077e24 */ /* 0x000fe2000f8e00ff */
[----:B-1----:R-:W-:-:S09]  /*1c70*/  MOV R10, UR6 ;  /* 0x00000006000a7c02 */ /* 0x002fd20008000f00 */
[----:B------:R-:W-:Y:S02]  /*1c80*/  LEPC R20, `(.L_x_2) ;  /* 0x000000003014794e */ /* 0x000fe40000000000 */
[----:B------:R-:W-:Y:S02]  /*1c90*/  MOV R11, UR7 ;  /* 0x00000007000b7c02 */ /* 0x000fe40008000f00 */
[----:B------:R-:W-:-:S07]  /*1ca0*/  MOV R12, 0x1 ;  /* 0x00000001000c7802 */ /* 0x000fce0000000f00 */
[----:B0-2---:R-:W-:Y:S05]  /*1cb0*/  CALL.ABS.NOINC R2 ;  /* 0x0000000002007343 */ /* 0x005fea0003c00000 */
.L_x_2:
[----:B------:R-:W-:Y:S05]  /*1cc0*/  BRA `(.L_x_2) ;  /* 0xfffffffc00fc7947 */ /* 0x000fea000383ffff */
.L_x_3:
[----:B------:R-:W-:-:S00]  /*1cd0*/  BRA `(.L_x_3) ;  /* 0xfffffffc00fc7947 */ /* 0x000fc0000383ffff */
[----:B------:R-:W-:-:S00]  /*1ce0*/  NOP ;  /* 0x0000000000007918 */ /* 0x000fc00000000000 */
        /* <DEDUP_REMOVED lines=9> */
.L_x_4:


//--------------------- .nv.global.init           --------------------------
	.section	.nv.global.init,"aw",@progbits
.nv.global.init:
	.type		assertFunc_0,@object
	.size		assertFunc_0,(_$_str - assertFunc_0)
assertFunc_0:
        /*0000*/ 	.byte	0x75, 0x6e, 0x6b, 0x6e, 0x6f, 0x77, 0x6e, 0x00
	.type		_$_str,@object
	.size		_$_str,(assertMessage_0 - _$_str)
_$_str:
        /*0008*/ 	.byte	0x5f, 0x5f, 0x43, 0x55, 0x44, 0x41, 0x5f, 0x46, 0x54, 0x5a, 0x00
	.type		assertMessage_0,@object
	.size		assertMessage_0,(assertFile_0 - assertMessage_0)
assertMessage_0:
        /*0013*/ 	.byte	0x69, 0x6e, 0x64, 0x65, 0x78, 0x20, 0x6f, 0x75, 0x74, 0x20, 0x6f, 0x66, 0x20, 0x62, 0x6f, 0x75
        /*0023*/ 	.byte	0x6e, 0x64, 0x73, 0x3a, 0x20, 0x30, 0x20, 0x3c, 0x3d, 0x20, 0x74, 0x6d, 0x70, 0x34, 0x20, 0x3c
        /*0033*/ 	.byte	0x20, 0x31, 0x32, 0x38, 0x32, 0x35, 0x36, 0x00
	.type		assertFile_0,@object
	.size		assertFile_0,(.L_1 - assertFile_0)
assertFile_0:
        /*003b*/ 	.byte	0x2e, 0x2f, 0x6c, 0x6f, 0x63, 0x61, 0x6c, 0x5f, 0x63, 0x61, 0x63, 0x68, 0x65, 0x2f, 0x33, 0x6b
        /*004b*/ 	.byte	0x2f, 0x63, 0x33, 0x6b, 0x70, 0x33, 0x75, 0x69, 0x73, 0x6f, 0x6c, 0x71, 0x6b, 0x78, 0x70, 0x6b
        /*005b*/ 	.byte	0x70, 0x34, 0x34, 0x79, 0x78, 0x74, 0x64, 0x34, 0x6d, 0x34, 0x67, 0x6d, 0x35, 0x74, 0x76, 0x7a
        /*006b*/ 	.byte	0x66, 0x67, 0x6e, 0x62, 0x34, 0x70, 0x66, 0x7a, 0x37, 0x72, 0x33, 0x37, 0x63, 0x76, 0x37, 0x6c
        /*007b*/ 	.byte	0x6b, 0x6d, 0x77, 0x68, 0x35, 0x2e, 0x70, 0x79, 0x00
.L_1:


//--------------------- .nv.shared.triton_red_fused__to_copy_add_embedding_mean_mul_pow_rsqrt_0 --------------------------
	.section	.nv.shared.triton_red_fused__to_copy_add_embedding_mean_mul_pow_rsqrt_0,"aw",@nobits
	.sectionflags	@""
	.align	16
	.zero		1024


//--------------------- .nv.constant0.triton_red_fused__to_copy_add_embedding_mean_mul_pow_rsqrt_0 --------------------------
	.section	.nv.constant0.triton_red_fused__to_copy_add_embedding_mean_mul_pow_rsqrt_0,"a",@progbits
	.sectionflags	@""
	.align	4
.nv.constant0.triton_red_fused__to_copy_add_embedding_mean_mul_pow_rsqrt_0:
	.zero		592


//--------------------- SYMBOLS --------------------------

	.type		__assertfail,@function
